	.target	sm_100a

	.elftype	@"ET_EXEC"


//--------------------- .note.nv.tkinfo           --------------------------
	.section	.note.nv.tkinfo,"",@"SHT_NOTE"
	.sectionflags	@"SHF_NOTE_NV_TKINFO"
	.tkinfo
        /*0018*/ 	.word	0x00000002
        /*0030*/ 	.string	""
        /*0030*/ 	.string	"ptxas"
        /*0030*/ 	.string	"Cuda compilation tools, release 13.0, V13.0.88"
        /*0030*/ 	.string	"Build cuda_13.0.r13.0/compiler.36424714_0"
        /*0030*/ 	.string	"-arch sm_100a -m 64 "



//--------------------- .note.nv.cuinfo           --------------------------
	.section	.note.nv.cuinfo,"",@"SHT_NOTE"
	.sectionflags	@"SHF_NOTE_NV_CUINFO"
        /*0018*/ 	.short	0x0002
        /*001a*/ 	.short	0x0064
        /*001c*/ 	.short	0x0082
	.zero		2


//--------------------- .nv.info                  --------------------------
	.section	.nv.info,"",@"SHT_CUDA_INFO"
	.align	4


	//----- nvinfo : EIATTR_REGCOUNT
	.align		4
        /*0000*/ 	.byte	0x04, 0x2f
        /*0002*/ 	.short	(.L_19 - .L_18)
	.align		4
.L_18:
        /*0004*/ 	.word	index@(_ZN7cutlass13device_kernelINS_4gemm6kernel13GemmUniversalIN4cute5tupleIJiiiiEEENS1_10collective13CollectiveMmaINS1_35MainloopSm100TmaUmmaWarpSpecializedILi36ELi2ELi4ENS5_IJNS4_1CILi2EEENSA_ILi1EEESC_EEEEENS5_IJNSA_ILi128EEENSA_ILi64EEESG_EEENS_12float_e4m3_tENS5_IJlSC_lEEESI_SJ_NS4_8TiledMMAINS4_8MMA_AtomIJNS4_10MMA_TraitsINS4_25SM100_MMA_F8F6F4_2x1SM_SSEJSI_SI_fSF_SG_NS4_17integral_constantINS4_4UMMA5MajorELSQ_0EEESR_NSO_INSP_7ScaleInELSS_0EEEST_EEEEEENS4_6LayoutINS5_IJSC_SC_SC_EEENS5_IJNSA_ILi0EEESY_SY_EEEEENS5_IJNS4_10UnderscoreES11_S11_EEEEENS4_18SM100_TMA_2SM_LOADENS4_14ComposedLayoutINS4_7SwizzleILi2ELi4ELi3EEENS4_18smem_ptr_flag_bitsILi8EEENSW_INS5_IJNSA_ILi8EEESG_EEENS5_IJSG_SC_EEEEEEEvNS4_8identityES14_S1E_vS1F_EENS_8epilogue10collective18CollectiveEpilogueINS1H_23Sm100TmaWarpSpecializedILi1ELi1ELi32ELb0ELb0EEEJNS5_IJSG_SG_SG_EEENS5_IJNSW_ISG_SC_EES1N_EEESI_SJ_SI_SJ_NS1H_6fusion15FusionCallbacksIS1L_NS1P_13LinCombEltActINS1H_6thread7SigmoidESI_fSI_fLNS_15FloatRoundStyleE2EEES1M_S1O_JEEENS4_5SM1004TMEM4LOAD26SM100_TMEM_LOAD_32dp32b32xENS4_13SM90_TMA_LOADES1E_NS4_39AutoVectorizingCopyWithAssumedAlignmentILi128EEENS4_14SM90_TMA_STOREES1E_S23_S23_EEEvvEEEEvNT_6ParamsE)
        /*0008*/ 	.word	0x00000078


	//----- nvinfo : EIATTR_FRAME_SIZE
	.align		4
.L_19:
        /*000c*/ 	.byte	0x04, 0x11
        /*000e*/ 	.short	(.L_21 - .L_20)
	.align		4
.L_20:
        /*0010*/ 	.word	index@($__internal_3_$__cuda_sm20_rcp_rn_f32_slowpath)
        /*0014*/ 	.word	0x00000000


	//----- nvinfo : EIATTR_FRAME_SIZE
	.align		4
.L_21:
        /*0018*/ 	.byte	0x04, 0x11
        /*001a*/ 	.short	(.L_23 - .L_22)
	.align		4
.L_22:
        /*001c*/ 	.word	index@($__internal_2_$__cuda_sm10x_tcgen05_guardrail_trap_unallocated_columns_being_dealloced)
        /*0020*/ 	.word	0x00000000


	//----- nvinfo : EIATTR_FRAME_SIZE
	.align		4
.L_23:
        /*0024*/ 	.byte	0x04, 0x11
        /*0026*/ 	.short	(.L_25 - .L_24)
	.align		4
.L_24:
        /*0028*/ 	.word	index@($__internal_1_$__cuda_sm10x_tcgen05_guardrail_trap_phase_invalid_during_alloc)
        /*002c*/ 	.word	0x00000000


	//----- nvinfo : EIATTR_FRAME_SIZE
	.align		4
.L_25:
        /*0030*/ 	.byte	0x04, 0x11
        /*0032*/ 	.short	(.L_27 - .L_26)
	.align		4
.L_26:
        /*0034*/ 	.word	index@($__internal_0_$__cuda_sm10x_tcgen05_guardrail_trap_col_being_dealloced_not_returned_by_alloc)
        /*0038*/ 	.word	0x00000000


	//----- nvinfo : EIATTR_FRAME_SIZE
	.align		4
.L_27:
        /*003c*/ 	.byte	0x04, 0x11
        /*003e*/ 	.short	(.L_29 - .L_28)
	.align		4
.L_28:
        /*0040*/ 	.word	index@(_ZN7cutlass13device_kernelINS_4gemm6kernel13GemmUniversalIN4cute5tupleIJiiiiEEENS1_10collective13CollectiveMmaINS1_35MainloopSm100TmaUmmaWarpSpecializedILi36ELi2ELi4ENS5_IJNS4_1CILi2EEENSA_ILi1EEESC_EEEEENS5_IJNSA_ILi128EEENSA_ILi64EEESG_EEENS_12float_e4m3_tENS5_IJlSC_lEEESI_SJ_NS4_8TiledMMAINS4_8MMA_AtomIJNS4_10MMA_TraitsINS4_25SM100_MMA_F8F6F4_2x1SM_SSEJSI_SI_fSF_SG_NS4_17integral_constantINS4_4UMMA5MajorELSQ_0EEESR_NSO_INSP_7ScaleInELSS_0EEEST_EEEEEENS4_6LayoutINS5_IJSC_SC_SC_EEENS5_IJNSA_ILi0EEESY_SY_EEEEENS5_IJNS4_10UnderscoreES11_S11_EEEEENS4_18SM100_TMA_2SM_LOADENS4_14ComposedLayoutINS4_7SwizzleILi2ELi4ELi3EEENS4_18smem_ptr_flag_bitsILi8EEENSW_INS5_IJNSA_ILi8EEESG_EEENS5_IJSG_SC_EEEEEEEvNS4_8identityES14_S1E_vS1F_EENS_8epilogue10collective18CollectiveEpilogueINS1H_23Sm100TmaWarpSpecializedILi1ELi1ELi32ELb0ELb0EEEJNS5_IJSG_SG_SG_EEENS5_IJNSW_ISG_SC_EES1N_EEESI_SJ_SI_SJ_NS1H_6fusion15FusionCallbacksIS1L_NS1P_13LinCombEltActINS1H_6thread7SigmoidESI_fSI_fLNS_15FloatRoundStyleE2EEES1M_S1O_JEEENS4_5SM1004TMEM4LOAD26SM100_TMEM_LOAD_32dp32b32xENS4_13SM90_TMA_LOADES1E_NS4_39AutoVectorizingCopyWithAssumedAlignmentILi128EEENS4_14SM90_TMA_STOREES1E_S23_S23_EEEvvEEEEvNT_6ParamsE)
        /*0044*/ 	.word	0x00000000


	//----- nvinfo : EIATTR_MIN_STACK_SIZE
	.align		4
.L_29:
        /*0048*/ 	.byte	0x04, 0x12
        /*004a*/ 	.short	(.L_31 - .L_30)
	.align		4
.L_30:
        /*004c*/ 	.word	index@(_ZN7cutlass13device_kernelINS_4gemm6kernel13GemmUniversalIN4cute5tupleIJiiiiEEENS1_10collective13CollectiveMmaINS1_35MainloopSm100TmaUmmaWarpSpecializedILi36ELi2ELi4ENS5_IJNS4_1CILi2EEENSA_ILi1EEESC_EEEEENS5_IJNSA_ILi128EEENSA_ILi64EEESG_EEENS_12float_e4m3_tENS5_IJlSC_lEEESI_SJ_NS4_8TiledMMAINS4_8MMA_AtomIJNS4_10MMA_TraitsINS4_25SM100_MMA_F8F6F4_2x1SM_SSEJSI_SI_fSF_SG_NS4_17integral_constantINS4_4UMMA5MajorELSQ_0EEESR_NSO_INSP_7ScaleInELSS_0EEEST_EEEEEENS4_6LayoutINS5_IJSC_SC_SC_EEENS5_IJNSA_ILi0EEESY_SY_EEEEENS5_IJNS4_10UnderscoreES11_S11_EEEEENS4_18SM100_TMA_2SM_LOADENS4_14ComposedLayoutINS4_7SwizzleILi2ELi4ELi3EEENS4_18smem_ptr_flag_bitsILi8EEENSW_INS5_IJNSA_ILi8EEESG_EEENS5_IJSG_SC_EEEEEEEvNS4_8identityES14_S1E_vS1F_EENS_8epilogue10collective18CollectiveEpilogueINS1H_23Sm100TmaWarpSpecializedILi1ELi1ELi32ELb0ELb0EEEJNS5_IJSG_SG_SG_EEENS5_IJNSW_ISG_SC_EES1N_EEESI_SJ_SI_SJ_NS1H_6fusion15FusionCallbacksIS1L_NS1P_13LinCombEltActINS1H_6thread7SigmoidESI_fSI_fLNS_15FloatRoundStyleE2EEES1M_S1O_JEEENS4_5SM1004TMEM4LOAD26SM100_TMEM_LOAD_32dp32b32xENS4_13SM90_TMA_LOADES1E_NS4_39AutoVectorizingCopyWithAssumedAlignmentILi128EEENS4_14SM90_TMA_STOREES1E_S23_S23_EEEvvEEEEvNT_6ParamsE)
        /*0050*/ 	.word	0x00000000
.L_31:


//--------------------- .nv.compat                --------------------------
	.section	.nv.compat,"",@"SHT_CUDA_COMPAT_INFO"
	.align	4
        /*0000*/ 	.byte	0x02, 0x09, 0x01, 0x00, 0x02, 0x02, 0x02, 0x00, 0x02, 0x05, 0x05, 0x00, 0x03, 0x07, 0x01, 0x01
        /*0010*/ 	.byte	0x02, 0x03, 0x01, 0x00, 0x02, 0x06, 0x01, 0x00, 0x04, 0x0b, 0x08, 0x00, 0x09, 0x00, 0x00, 0x00
        /*0020*/ 	.byte	0x00, 0x00, 0x00, 0x00


//--------------------- .nv.info._ZN7cutlass13device_kernelINS_4gemm6kernel13GemmUniversalIN4cute5tupleIJiiiiEEENS1_10collective13CollectiveMmaINS1_35MainloopSm100TmaUmmaWarpSpecializedILi36ELi2ELi4ENS5_IJNS4_1CILi2EEENSA_ILi1EEESC_EEEEENS5_IJNSA_ILi128EEENSA_ILi64EEESG_EEENS_12float_e4m3_tENS5_IJlSC_lEEESI_SJ_NS4_8TiledMMAINS4_8MMA_AtomIJNS4_10MMA_TraitsINS4_25SM100_MMA_F8F6F4_2x1SM_SSEJSI_SI_fSF_SG_NS4_17integral_constantINS4_4UMMA5MajorELSQ_0EEESR_NSO_INSP_7ScaleInELSS_0EEEST_EEEEEENS4_6LayoutINS5_IJSC_SC_SC_EEENS5_IJNSA_ILi0EEESY_SY_EEEEENS5_IJNS4_10UnderscoreES11_S11_EEEEENS4_18SM100_TMA_2SM_LOADENS4_14ComposedLayoutINS4_7SwizzleILi2ELi4ELi3EEENS4_18smem_ptr_flag_bitsILi8EEENSW_INS5_IJNSA_ILi8EEESG_EEENS5_IJSG_SC_EEEEEEEvNS4_8identityES14_S1E_vS1F_EENS_8epilogue10collective18CollectiveEpilogueINS1H_23Sm100TmaWarpSpecializedILi1ELi1ELi32ELb0ELb0EEEJNS5_IJSG_SG_SG_EEENS5_IJNSW_ISG_SC_EES1N_EEESI_SJ_SI_SJ_NS1H_6fusion15FusionCallbacksIS1L_NS1P_13LinCombEltActINS1H_6thread7SigmoidESI_fSI_fLNS_15FloatRoundStyleE2EEES1M_S1O_JEEENS4_5SM1004TMEM4LOAD26SM100_TMEM_LOAD_32dp32b32xENS4_13SM90_TMA_LOADES1E_NS4_39AutoVectorizingCopyWithAssumedAlignmentILi128EEENS4_14SM90_TMA_STOREES1E_S23_S23_EEEvvEEEEvNT_6ParamsE --------------------------
	.section	.nv.info._ZN7cutlass13device_kernelINS_4gemm6kernel13GemmUniversalIN4cute5tupleIJiiiiEEENS1_10collective13CollectiveMmaINS1_35MainloopSm100TmaUmmaWarpSpecializedILi36ELi2ELi4ENS5_IJNS4_1CILi2EEENSA_ILi1EEESC_EEEEENS5_IJNSA_ILi128EEENSA_ILi64EEESG_EEENS_12float_e4m3_tENS5_IJlSC_lEEESI_SJ_NS4_8TiledMMAINS4_8MMA_AtomIJNS4_10MMA_TraitsINS4_25SM100_MMA_F8F6F4_2x1SM_SSEJSI_SI_fSF_SG_NS4_17integral_constantINS4_4UMMA5MajorELSQ_0EEESR_NSO_INSP_7ScaleInELSS_0EEEST_EEEEEENS4_6LayoutINS5_IJSC_SC_SC_EEENS5_IJNSA_ILi0EEESY_SY_EEEEENS5_IJNS4_10UnderscoreES11_S11_EEEEENS4_18SM100_TMA_2SM_LOADENS4_14ComposedLayoutINS4_7SwizzleILi2ELi4ELi3EEENS4_18smem_ptr_flag_bitsILi8EEENSW_INS5_IJNSA_ILi8EEESG_EEENS5_IJSG_SC_EEEEEEEvNS4_8identityES14_S1E_vS1F_EENS_8epilogue10collective18CollectiveEpilogueINS1H_23Sm100TmaWarpSpecializedILi1ELi1ELi32ELb0ELb0EEEJNS5_IJSG_SG_SG_EEENS5_IJNSW_ISG_SC_EES1N_EEESI_SJ_SI_SJ_NS1H_6fusion15FusionCallbacksIS1L_NS1P_13LinCombEltActINS1H_6thread7SigmoidESI_fSI_fLNS_15FloatRoundStyleE2EEES1M_S1O_JEEENS4_5SM1004TMEM4LOAD26SM100_TMEM_LOAD_32dp32b32xENS4_13SM90_TMA_LOADES1E_NS4_39AutoVectorizingCopyWithAssumedAlignmentILi128EEENS4_14SM90_TMA_STOREES1E_S23_S23_EEEvvEEEEvNT_6ParamsE,"",@"SHT_CUDA_INFO"
	.sectionflags	@""
	.align	4


	//----- nvinfo : EIATTR_CUDA_API_VERSION
	.align		4
        /*0000*/ 	.byte	0x04, 0x37
        /*0002*/ 	.short	(.L_33 - .L_32)
.L_32:
        /*0004*/ 	.word	0x00000082


	//----- nvinfo : EIATTR_KPARAM_INFO
	.align		4
.L_33:
        /*0008*/ 	.byte	0x04, 0x17
        /*000a*/ 	.short	(.L_35 - .L_34)
.L_34:
        /*000c*/ 	.word	0x00000000
        /*0010*/ 	.short	0x0000
        /*0012*/ 	.short	0x0000
        /*0014*/ 	.byte	0x00, 0xf0, 0x01, 0x20


	//----- nvinfo : EIATTR_AT_ENTRY_FRAGMENTS
	.align		4
.L_35:
        /*0018*/ 	.byte	0x04, 0x4f
        /*001a*/ 	.short	(.L_37 - .L_36)


	//   ....[0]....
.L_36:
        /*001c*/ 	.word	0x00000007


	//----- nvinfo : EIATTR_RESERVED_SMEM_USED
	.align		4
.L_37:
        /*0020*/ 	.byte	0x01, 0x41
	.zero		2


	//----- nvinfo : EIATTR_SPARSE_MMA_MASK
	.align		4
        /*0024*/ 	.byte	0x03, 0x50
        /*0026*/ 	.short	0x0000


	//----- nvinfo : EIATTR_TCGEN05_2CTA_USED
	.align		4
        /*0028*/ 	.byte	0x01, 0x52
	.zero		2


	//----- nvinfo : EIATTR_MAXREG_COUNT
	.align		4
        /*002c*/ 	.byte	0x03, 0x1b
        /*002e*/ 	.short	0x00ff


	//----- nvinfo : EIATTR_NUM_BARRIERS
	.align		4
        /*0030*/ 	.byte	0x02, 0x4c
        /*0032*/ 	.byte	0x07
	.zero		1


	//----- nvinfo : EIATTR_EXTERNS
	.align		4
        /*0034*/ 	.byte	0x04, 0x0f
        /*0036*/ 	.short	(.L_39 - .L_38)


	//   ....[0]....
	.align		4
.L_38:
        /*0038*/ 	.word	index@(__assertfail)


	//----- nvinfo : EIATTR_MERCURY_ISA_VERSION
	.align		4
.L_39:
        /*003c*/ 	.byte	0x03, 0x5f
        /*003e*/ 	.short	0x0101


	//----- nvinfo : EIATTR_INT_WARP_WIDE_INSTR_OFFSETS
	.align		4
        /*0040*/ 	.byte	0x04, 0x31
        /*0042*/ 	.short	(.L_41 - .L_40)


	//   ....[0]....
.L_40:
        /*0044*/ 	.word	0x000010b0


	//   ....[1]....
        /*0048*/ 	.word	0x00001150


	//   ....[2]....
        /*004c*/ 	.word	0x000024a0


	//   ....[3]....
        /*0050*/ 	.word	0x00005490


	//   ....[4]....
        /*0054*/ 	.word	0x000054c0


	//   ....[5]....
        /*0058*/ 	.word	0x00005510


	//   ....[6]....
        /*005c*/ 	.word	0x00005f00


	//   ....[7]....
        /*0060*/ 	.word	0x00006020


	//----- nvinfo : EIATTR_COOP_GROUP_MASK_REGIDS
	.align		4
.L_41:
        /*0064*/ 	.byte	0x04, 0x29
        /*0066*/ 	.short	(.L_43 - .L_42)


	//   ....[0]....
.L_42:
        /*0068*/ 	.word	0xffffffff


	//   ....[1]....
        /*006c*/ 	.word	0xffffffff


	//   ....[2]....
        /*0070*/ 	.word	0xffffffff


	//   ....[3]....
        /*0074*/ 	.word	0xffffffff


	//   ....[4]....
        /*0078*/ 	.word	0xffffffff


	//   ....[5]....
        /*007c*/ 	.word	0xffffffff


	//   ....[6]....
        /*0080*/ 	.word	0xffffffff


	//   ....[7]....
        /*0084*/ 	.word	0xffffffff


	//   ....[8]....
        /*0088*/ 	.word	0xffffffff


	//   ....[9]....
        /*008c*/ 	.word	0xffffffff


	//   ....[10]....
        /*0090*/ 	.word	0xffffffff


	//   ....[11]....
        /*0094*/ 	.word	0xffffffff


	//   ....[12]....
        /*0098*/ 	.word	0xffffffff


	//   ....[13]....
        /*009c*/ 	.word	0xffffffff


	//----- nvinfo : EIATTR_COOP_GROUP_INSTR_OFFSETS
	.align		4
.L_43:
        /*00a0*/ 	.byte	0x04, 0x28
        /*00a2*/ 	.short	(.L_45 - .L_44)


	//   ....[0]....
.L_44:
        /*00a4*/ 	.word	0x000000c0


	//   ....[1]....
        /*00a8*/ 	.word	0x000004d0


	//   ....[2]....
        /*00ac*/ 	.word	0x00000a80


	//   ....[3]....
        /*00b0*/ 	.word	0x00000bb0


	//   ....[4]....
        /*00b4*/ 	.word	0x00000ca0


	//   ....[5]....
        /*00b8*/ 	.word	0x00000e00


	//   ....[6]....
        /*00bc*/ 	.word	0x00000f90


	//   ....[7]....
        /*00c0*/ 	.word	0x000011d0


	//   ....[8]....
        /*00c4*/ 	.word	0x00002380


	//   ....[9]....
        /*00c8*/ 	.word	0x00004360


	//   ....[10]....
        /*00cc*/ 	.word	0x00004830


	//   ....[11]....
        /*00d0*/ 	.word	0x00004860


	//   ....[12]....
        /*00d4*/ 	.word	0x000053a0


	//   ....[13]....
        /*00d8*/ 	.word	0x000055b0


	//----- nvinfo : EIATTR_VRC_CTA_INIT_COUNT
	.align		4
.L_45:
        /*00dc*/ 	.byte	0x02, 0x4a
        /*00de*/ 	.byte	0x80
	.zero		1


	//----- nvinfo : EIATTR_SYSCALL_OFFSETS
	.align		4
        /*00e0*/ 	.byte	0x04, 0x46
        /*00e2*/ 	.short	(.L_47 - .L_46)


	//   ....[0]....
.L_46:
        /*00e4*/ 	.word	0x00006a20


	//   ....[1]....
        /*00e8*/ 	.word	0x00006b60


	//   ....[2]....
        /*00ec*/ 	.word	0x000072a0


	//----- nvinfo : EIATTR_MBARRIER_INSTR_OFFSETS
	.align		4
.L_47:
        /*00f0*/ 	.byte	0x04, 0x39
        /*00f2*/ 	.short	(.L_49 - .L_48)


	//   ....[0]....
.L_48:
        /*00f4*/ 	.word	0x000005e0
        /*00f8*/ 	.word	0x000000ff
        /*00fc*/ 	.word	0x00000000
        /*0100*/ 	.short	0x0100
        /*0102*/ 	.byte	0x08
	.zero		1


	//   ....[1]....
        /*0104*/ 	.word	0x000005f0
        /*0108*/ 	.word	0x000000ff
        /*010c*/ 	.word	0x00000120
        /*0110*/ 	.short	0x0100
        /*0112*/ 	.byte	0x08
	.zero		1


	//   ....[2]....
        /*0114*/ 	.word	0x00000600
        /*0118*/ 	.word	0x000000ff
        /*011c*/ 	.word	0x00000008
        /*0120*/ 	.short	0x0100
        /*0122*/ 	.byte	0x08
	.zero		1


	//   ....[3]....
        /*0124*/ 	.word	0x00000610
        /*0128*/ 	.word	0x000000ff
        /*012c*/ 	.word	0x00000128
        /*0130*/ 	.short	0x0100
        /*0132*/ 	.byte	0x08
	.zero		1


	//   ....[4]....
        /*0134*/ 	.word	0x00000620
        /*0138*/ 	.word	0x000000ff
        /*013c*/ 	.word	0x00000010
        /*0140*/ 	.short	0x0100
        /*0142*/ 	.byte	0x08
	.zero		1


	//   ....[5]....
        /*0144*/ 	.word	0x00000630
        /*0148*/ 	.word	0x000000ff
        /*014c*/ 	.word	0x00000130
        /*0150*/ 	.short	0x0100
        /*0152*/ 	.byte	0x08
	.zero		1


	//   ....[6]....
        /*0154*/ 	.word	0x00000640
        /*0158*/ 	.word	0x000000ff
        /*015c*/ 	.word	0x00000018
        /*0160*/ 	.short	0x0100
        /*0162*/ 	.byte	0x08
	.zero		1


	//   ....[7]....
        /*0164*/ 	.word	0x00000650
        /*0168*/ 	.word	0x000000ff
        /*016c*/ 	.word	0x00000138
        /*0170*/ 	.short	0x0100
        /*0172*/ 	.byte	0x08
	.zero		1


	//   ....[8]....
        /*0174*/ 	.word	0x00000660
        /*0178*/ 	.word	0x000000ff
        /*017c*/ 	.word	0x00000020
        /*0180*/ 	.short	0x0100
        /*0182*/ 	.byte	0x08
	.zero		1


	//   ....[9]....
        /*0184*/ 	.word	0x00000670
        /*0188*/ 	.word	0x000000ff
        /*018c*/ 	.word	0x00000140
        /*0190*/ 	.short	0x0100
        /*0192*/ 	.byte	0x08
	.zero		1


	//   ....[10]....
        /*0194*/ 	.word	0x00000680
        /*0198*/ 	.word	0x000000ff
        /*019c*/ 	.word	0x00000028
        /*01a0*/ 	.short	0x0100
        /*01a2*/ 	.byte	0x08
	.zero		1


	//   ....[11]....
        /*01a4*/ 	.word	0x00000690
        /*01a8*/ 	.word	0x000000ff
        /*01ac*/ 	.word	0x00000148
        /*01b0*/ 	.short	0x0100
        /*01b2*/ 	.byte	0x08
	.zero		1


	//   ....[12]....
        /*01b4*/ 	.word	0x000006a0
        /*01b8*/ 	.word	0x000000ff
        /*01bc*/ 	.word	0x00000030
        /*01c0*/ 	.short	0x0100
        /*01c2*/ 	.byte	0x08
	.zero		1


	//   ....[13]....
        /*01c4*/ 	.word	0x000006b0
        /*01c8*/ 	.word	0x000000ff
        /*01cc*/ 	.word	0x00000150
        /*01d0*/ 	.short	0x0100
        /*01d2*/ 	.byte	0x08
	.zero		1


	//   ....[14]....
        /*01d4*/ 	.word	0x000006c0
        /*01d8*/ 	.word	0x000000ff
        /*01dc*/ 	.word	0x00000038
        /*01e0*/ 	.short	0x0100
        /*01e2*/ 	.byte	0x08
	.zero		1


	//   ....[15]....
        /*01e4*/ 	.word	0x000006d0
        /*01e8*/ 	.word	0x000000ff
        /*01ec*/ 	.word	0x00000158
        /*01f0*/ 	.short	0x0100
        /*01f2*/ 	.byte	0x08
	.zero		1


	//   ....[16]....
        /*01f4*/ 	.word	0x000006e0
        /*01f8*/ 	.word	0x000000ff
        /*01fc*/ 	.word	0x00000040
        /*0200*/ 	.short	0x0100
        /*0202*/ 	.byte	0x08
	.zero		1


	//   ....[17]....
        /*0204*/ 	.word	0x000006f0
        /*0208*/ 	.word	0x000000ff
        /*020c*/ 	.word	0x00000160
        /*0210*/ 	.short	0x0100
        /*0212*/ 	.byte	0x08
	.zero		1


	//   ....[18]....
        /*0214*/ 	.word	0x00000700
        /*0218*/ 	.word	0x000000ff
        /*021c*/ 	.word	0x00000048
        /*0220*/ 	.short	0x0100
        /*0222*/ 	.byte	0x08
	.zero		1


	//   ....[19]....
        /*0224*/ 	.word	0x00000710
        /*0228*/ 	.word	0x000000ff
        /*022c*/ 	.word	0x00000168
        /*0230*/ 	.short	0x0100
        /*0232*/ 	.byte	0x08
	.zero		1


	//   ....[20]....
        /*0234*/ 	.word	0x00000720
        /*0238*/ 	.word	0x000000ff
        /*023c*/ 	.word	0x00000050
        /*0240*/ 	.short	0x0100
        /*0242*/ 	.byte	0x08
	.zero		1


	//   ....[21]....
        /*0244*/ 	.word	0x00000730
        /*0248*/ 	.word	0x000000ff
        /*024c*/ 	.word	0x00000170
        /*0250*/ 	.short	0x0100
        /*0252*/ 	.byte	0x08
	.zero		1


	//   ....[22]....
        /*0254*/ 	.word	0x00000740
        /*0258*/ 	.word	0x000000ff
        /*025c*/ 	.word	0x00000058
        /*0260*/ 	.short	0x0100
        /*0262*/ 	.byte	0x08
	.zero		1


	//   ....[23]....
        /*0264*/ 	.word	0x00000750
        /*0268*/ 	.word	0x000000ff
        /*026c*/ 	.word	0x00000178
        /*0270*/ 	.short	0x0100
        /*0272*/ 	.byte	0x08
	.zero		1


	//   ....[24]....
        /*0274*/ 	.word	0x00000760
        /*0278*/ 	.word	0x000000ff
        /*027c*/ 	.word	0x00000060
        /*0280*/ 	.short	0x0100
        /*0282*/ 	.byte	0x08
	.zero		1


	//   ....[25]....
        /*0284*/ 	.word	0x00000770
        /*0288*/ 	.word	0x000000ff
        /*028c*/ 	.word	0x00000180
        /*0290*/ 	.short	0x0100
        /*0292*/ 	.byte	0x08
	.zero		1


	//   ....[26]....
        /*0294*/ 	.word	0x00000780
        /*0298*/ 	.word	0x000000ff
        /*029c*/ 	.word	0x00000068
        /*02a0*/ 	.short	0x0100
        /*02a2*/ 	.byte	0x08
	.zero		1


	//   ....[27]....
        /*02a4*/ 	.word	0x00000790
        /*02a8*/ 	.word	0x000000ff
        /*02ac*/ 	.word	0x00000188
        /*02b0*/ 	.short	0x0100
        /*02b2*/ 	.byte	0x08
	.zero		1


	//   ....[28]....
        /*02b4*/ 	.word	0x000007a0
        /*02b8*/ 	.word	0x000000ff
        /*02bc*/ 	.word	0x00000070
        /*02c0*/ 	.short	0x0100
        /*02c2*/ 	.byte	0x08
	.zero		1


	//   ....[29]....
        /*02c4*/ 	.word	0x000007b0
        /*02c8*/ 	.word	0x000000ff
        /*02cc*/ 	.word	0x00000190
        /*02d0*/ 	.short	0x0100
        /*02d2*/ 	.byte	0x08
	.zero		1


	//   ....[30]....
        /*02d4*/ 	.word	0x000007c0
        /*02d8*/ 	.word	0x000000ff
        /*02dc*/ 	.word	0x00000078
        /*02e0*/ 	.short	0x0100
        /*02e2*/ 	.byte	0x08
	.zero		1


	//   ....[31]....
        /*02e4*/ 	.word	0x000007d0
        /*02e8*/ 	.word	0x000000ff
        /*02ec*/ 	.word	0x00000198
        /*02f0*/ 	.short	0x0100
        /*02f2*/ 	.byte	0x08
	.zero		1


	//   ....[32]....
        /*02f4*/ 	.word	0x000007e0
        /*02f8*/ 	.word	0x000000ff
        /*02fc*/ 	.word	0x00000080
        /*0300*/ 	.short	0x0100
        /*0302*/ 	.byte	0x08
	.zero		1


	//   ....[33]....
        /*0304*/ 	.word	0x000007f0
        /*0308*/ 	.word	0x000000ff
        /*030c*/ 	.word	0x000001a0
        /*0310*/ 	.short	0x0100
        /*0312*/ 	.byte	0x08
	.zero		1


	//   ....[34]....
        /*0314*/ 	.word	0x00000800
        /*0318*/ 	.word	0x000000ff
        /*031c*/ 	.word	0x00000088
        /*0320*/ 	.short	0x0100
        /*0322*/ 	.byte	0x08
	.zero		1


	//   ....[35]....
        /*0324*/ 	.word	0x00000810
        /*0328*/ 	.word	0x000000ff
        /*032c*/ 	.word	0x000001a8
        /*0330*/ 	.short	0x0100
        /*0332*/ 	.byte	0x08
	.zero		1


	//   ....[36]....
        /*0334*/ 	.word	0x00000820
        /*0338*/ 	.word	0x000000ff
        /*033c*/ 	.word	0x00000090
        /*0340*/ 	.short	0x0100
        /*0342*/ 	.byte	0x08
	.zero		1


	//   ....[37]....
        /*0344*/ 	.word	0x00000830
        /*0348*/ 	.word	0x000000ff
        /*034c*/ 	.word	0x000001b0
        /*0350*/ 	.short	0x0100
        /*0352*/ 	.byte	0x08
	.zero		1


	//   ....[38]....
        /*0354*/ 	.word	0x00000840
        /*0358*/ 	.word	0x000000ff
        /*035c*/ 	.word	0x00000098
        /*0360*/ 	.short	0x0100
        /*0362*/ 	.byte	0x08
	.zero		1


	//   ....[39]....
        /*0364*/ 	.word	0x00000850
        /*0368*/ 	.word	0x000000ff
        /*036c*/ 	.word	0x000001b8
        /*0370*/ 	.short	0x0100
        /*0372*/ 	.byte	0x08
	.zero		1


	//   ....[40]....
        /*0374*/ 	.word	0x00000860
        /*0378*/ 	.word	0x000000ff
        /*037c*/ 	.word	0x000000a0
        /*0380*/ 	.short	0x0100
        /*0382*/ 	.byte	0x08
	.zero		1


	//   ....[41]....
        /*0384*/ 	.word	0x00000870
        /*0388*/ 	.word	0x000000ff
        /*038c*/ 	.word	0x000001c0
        /*0390*/ 	.short	0x0100
        /*0392*/ 	.byte	0x08
	.zero		1


	//   ....[42]....
        /*0394*/ 	.word	0x00000880
        /*0398*/ 	.word	0x000000ff
        /*039c*/ 	.word	0x000000a8
        /*03a0*/ 	.short	0x0100
        /*03a2*/ 	.byte	0x08
	.zero		1


	//   ....[43]....
        /*03a4*/ 	.word	0x00000890
        /*03a8*/ 	.word	0x000000ff
        /*03ac*/ 	.word	0x000001c8
        /*03b0*/ 	.short	0x0100
        /*03b2*/ 	.byte	0x08
	.zero		1


	//   ....[44]....
        /*03b4*/ 	.word	0x000008a0
        /*03b8*/ 	.word	0x000000ff
        /*03bc*/ 	.word	0x000000b0
        /*03c0*/ 	.short	0x0100
        /*03c2*/ 	.byte	0x08
	.zero		1


	//   ....[45]....
        /*03c4*/ 	.word	0x000008b0
        /*03c8*/ 	.word	0x000000ff
        /*03cc*/ 	.word	0x000001d0
        /*03d0*/ 	.short	0x0100
        /*03d2*/ 	.byte	0x08
	.zero		1


	//   ....[46]....
        /*03d4*/ 	.word	0x000008c0
        /*03d8*/ 	.word	0x000000ff
        /*03dc*/ 	.word	0x000000b8
        /*03e0*/ 	.short	0x0100
        /*03e2*/ 	.byte	0x08
	.zero		1


	//   ....[47]....
        /*03e4*/ 	.word	0x000008d0
        /*03e8*/ 	.word	0x000000ff
        /*03ec*/ 	.word	0x000001d8
        /*03f0*/ 	.short	0x0100
        /*03f2*/ 	.byte	0x08
	.zero		1


	//   ....[48]....
        /*03f4*/ 	.word	0x000008e0
        /*03f8*/ 	.word	0x000000ff
        /*03fc*/ 	.word	0x000000c0
        /*0400*/ 	.short	0x0100
        /*0402*/ 	.byte	0x08
	.zero		1


	//   ....[49]....
        /*0404*/ 	.word	0x000008f0
        /*0408*/ 	.word	0x000000ff
        /*040c*/ 	.word	0x000001e0
        /*0410*/ 	.short	0x0100
        /*0412*/ 	.byte	0x08
	.zero		1


	//   ....[50]....
        /*0414*/ 	.word	0x00000900
        /*0418*/ 	.word	0x000000ff
        /*041c*/ 	.word	0x000000c8
        /*0420*/ 	.short	0x0100
        /*0422*/ 	.byte	0x08
	.zero		1


	//   ....[51]....
        /*0424*/ 	.word	0x00000910
        /*0428*/ 	.word	0x000000ff
        /*042c*/ 	.word	0x000001e8
        /*0430*/ 	.short	0x0100
        /*0432*/ 	.byte	0x08
	.zero		1


	//   ....[52]....
        /*0434*/ 	.word	0x00000920
        /*0438*/ 	.word	0x000000ff
        /*043c*/ 	.word	0x000000d0
        /*0440*/ 	.short	0x0100
        /*0442*/ 	.byte	0x08
	.zero		1


	//   ....[53]....
        /*0444*/ 	.word	0x00000930
        /*0448*/ 	.word	0x000000ff
        /*044c*/ 	.word	0x000001f0
        /*0450*/ 	.short	0x0100
        /*0452*/ 	.byte	0x08
	.zero		1


	//   ....[54]....
        /*0454*/ 	.word	0x00000940
        /*0458*/ 	.word	0x000000ff
        /*045c*/ 	.word	0x000000d8
        /*0460*/ 	.short	0x0100
        /*0462*/ 	.byte	0x08
	.zero		1


	//   ....[55]....
        /*0464*/ 	.word	0x00000950
        /*0468*/ 	.word	0x000000ff
        /*046c*/ 	.word	0x000001f8
        /*0470*/ 	.short	0x0100
        /*0472*/ 	.byte	0x08
	.zero		1


	//   ....[56]....
        /*0474*/ 	.word	0x00000960
        /*0478*/ 	.word	0x000000ff
        /*047c*/ 	.word	0x000000e0
        /*0480*/ 	.short	0x0100
        /*0482*/ 	.byte	0x08
	.zero		1


	//   ....[57]....
        /*0484*/ 	.word	0x00000970
        /*0488*/ 	.word	0x000000ff
        /*048c*/ 	.word	0x00000200
        /*0490*/ 	.short	0x0100
        /*0492*/ 	.byte	0x08
	.zero		1


	//   ....[58]....
        /*0494*/ 	.word	0x00000980
        /*0498*/ 	.word	0x000000ff
        /*049c*/ 	.word	0x000000e8
        /*04a0*/ 	.short	0x0100
        /*04a2*/ 	.byte	0x08
	.zero		1


	//   ....[59]....
        /*04a4*/ 	.word	0x00000990
        /*04a8*/ 	.word	0x000000ff
        /*04ac*/ 	.word	0x00000208
        /*04b0*/ 	.short	0x0100
        /*04b2*/ 	.byte	0x08
	.zero		1


	//   ....[60]....
        /*04b4*/ 	.word	0x000009a0
        /*04b8*/ 	.word	0x000000ff
        /*04bc*/ 	.word	0x000000f0
        /*04c0*/ 	.short	0x0100
        /*04c2*/ 	.byte	0x08
	.zero		1


	//   ....[61]....
        /*04c4*/ 	.word	0x000009b0
        /*04c8*/ 	.word	0x000000ff
        /*04cc*/ 	.word	0x00000210
        /*04d0*/ 	.short	0x0100
        /*04d2*/ 	.byte	0x08
	.zero		1


	//   ....[62]....
        /*04d4*/ 	.word	0x000009c0
        /*04d8*/ 	.word	0x000000ff
        /*04dc*/ 	.word	0x000000f8
        /*04e0*/ 	.short	0x0100
        /*04e2*/ 	.byte	0x08
	.zero		1


	//   ....[63]....
        /*04e4*/ 	.word	0x000009d0
        /*04e8*/ 	.word	0x000000ff
        /*04ec*/ 	.word	0x00000218
        /*04f0*/ 	.short	0x0100
        /*04f2*/ 	.byte	0x08
	.zero		1


	//   ....[64]....
        /*04f4*/ 	.word	0x000009e0
        /*04f8*/ 	.word	0x000000ff
        /*04fc*/ 	.word	0x00000100
        /*0500*/ 	.short	0x0100
        /*0502*/ 	.byte	0x08
	.zero		1


	//   ....[65]....
        /*0504*/ 	.word	0x000009f0
        /*0508*/ 	.word	0x000000ff
        /*050c*/ 	.word	0x00000220
        /*0510*/ 	.short	0x0100
        /*0512*/ 	.byte	0x08
	.zero		1


	//   ....[66]....
        /*0514*/ 	.word	0x00000a00
        /*0518*/ 	.word	0x000000ff
        /*051c*/ 	.word	0x00000108
        /*0520*/ 	.short	0x0100
        /*0522*/ 	.byte	0x08
	.zero		1


	//   ....[67]....
        /*0524*/ 	.word	0x00000a10
        /*0528*/ 	.word	0x000000ff
        /*052c*/ 	.word	0x00000228
        /*0530*/ 	.short	0x0100
        /*0532*/ 	.byte	0x08
	.zero		1


	//   ....[68]....
        /*0534*/ 	.word	0x00000a20
        /*0538*/ 	.word	0x000000ff
        /*053c*/ 	.word	0x00000110
        /*0540*/ 	.short	0x0100
        /*0542*/ 	.byte	0x08
	.zero		1


	//   ....[69]....
        /*0544*/ 	.word	0x00000a30
        /*0548*/ 	.word	0x000000ff
        /*054c*/ 	.word	0x00000230
        /*0550*/ 	.short	0x0100
        /*0552*/ 	.byte	0x08
	.zero		1


	//   ....[70]....
        /*0554*/ 	.word	0x00000a40
        /*0558*/ 	.word	0x000000ff
        /*055c*/ 	.word	0x00000118
        /*0560*/ 	.short	0x0100
        /*0562*/ 	.byte	0x08
	.zero		1


	//   ....[71]....
        /*0564*/ 	.word	0x00000a50
        /*0568*/ 	.word	0x000000ff
        /*056c*/ 	.word	0x00000238
        /*0570*/ 	.short	0x0100
        /*0572*/ 	.byte	0x08
	.zero		1


	//   ....[72]....
        /*0574*/ 	.word	0x00000b80
        /*0578*/ 	.word	0x000000ff
        /*057c*/ 	.word	0x00000240
        /*0580*/ 	.short	0x0100
        /*0582*/ 	.byte	0x09
	.zero		1


	//   ....[73]....
        /*0584*/ 	.word	0x00000b90
        /*0588*/ 	.word	0x000000ff
        /*058c*/ 	.word	0x00000248
        /*0590*/ 	.short	0x0100
        /*0592*/ 	.byte	0x09
	.zero		1


	//   ....[74]....
        /*0594*/ 	.word	0x00000c70
        /*0598*/ 	.word	0x000000ff
        /*059c*/ 	.word	0x00000250
        /*05a0*/ 	.short	0x0100
        /*05a2*/ 	.byte	0x08
	.zero		1


	//   ....[75]....
        /*05a4*/ 	.word	0x00000c80
        /*05a8*/ 	.word	0x000000ff
        /*05ac*/ 	.word	0x00000258
        /*05b0*/ 	.short	0x0100
        /*05b2*/ 	.byte	0x08
	.zero		1


	//   ....[76]....
        /*05b4*/ 	.word	0x00000db0
        /*05b8*/ 	.word	0x000000ff
        /*05bc*/ 	.word	0x00000260
        /*05c0*/ 	.short	0x0100
        /*05c2*/ 	.byte	0x08
	.zero		1


	//   ....[77]....
        /*05c4*/ 	.word	0x00000dc0
        /*05c8*/ 	.word	0x000000ff
        /*05cc*/ 	.word	0x00000270
        /*05d0*/ 	.short	0x0100
        /*05d2*/ 	.byte	0x08
	.zero		1


	//   ....[78]....
        /*05d4*/ 	.word	0x00000dd0
        /*05d8*/ 	.word	0x000000ff
        /*05dc*/ 	.word	0x00000268
        /*05e0*/ 	.short	0x0100
        /*05e2*/ 	.byte	0x08
	.zero		1


	//   ....[79]....
        /*05e4*/ 	.word	0x00000de0
        /*05e8*/ 	.word	0x000000ff
        /*05ec*/ 	.word	0x00000278
        /*05f0*/ 	.short	0x0100
        /*05f2*/ 	.byte	0x08
	.zero		1


	//   ....[80]....
        /*05f4*/ 	.word	0x00000f00
        /*05f8*/ 	.word	0x000000ff
        /*05fc*/ 	.word	0x00000280
        /*0600*/ 	.short	0x0100
        /*0602*/ 	.byte	0x09
	.zero		1


	//   ....[81]....
        /*0604*/ 	.word	0x00000f10
        /*0608*/ 	.word	0x000000ff
        /*060c*/ 	.word	0x000002a0
        /*0610*/ 	.short	0x0100
        /*0612*/ 	.byte	0x09
	.zero		1


	//   ....[82]....
        /*0614*/ 	.word	0x00000f20
        /*0618*/ 	.word	0x000000ff
        /*061c*/ 	.word	0x00000288
        /*0620*/ 	.short	0x0100
        /*0622*/ 	.byte	0x09
	.zero		1


	//   ....[83]....
        /*0624*/ 	.word	0x00000f30
        /*0628*/ 	.word	0x000000ff
        /*062c*/ 	.word	0x000002a8
        /*0630*/ 	.short	0x0100
        /*0632*/ 	.byte	0x09
	.zero		1


	//   ....[84]....
        /*0634*/ 	.word	0x00000f40
        /*0638*/ 	.word	0x000000ff
        /*063c*/ 	.word	0x00000290
        /*0640*/ 	.short	0x0100
        /*0642*/ 	.byte	0x09
	.zero		1


	//   ....[85]....
        /*0644*/ 	.word	0x00000f50
        /*0648*/ 	.word	0x000000ff
        /*064c*/ 	.word	0x000002b0
        /*0650*/ 	.short	0x0100
        /*0652*/ 	.byte	0x09
	.zero		1


	//   ....[86]....
        /*0654*/ 	.word	0x00000f60
        /*0658*/ 	.word	0x000000ff
        /*065c*/ 	.word	0x00000298
        /*0660*/ 	.short	0x0100
        /*0662*/ 	.byte	0x09
	.zero		1


	//   ....[87]....
        /*0664*/ 	.word	0x00000f70
        /*0668*/ 	.word	0x000000ff
        /*066c*/ 	.word	0x000002b8
        /*0670*/ 	.short	0x0100
        /*0672*/ 	.byte	0x09
	.zero		1


	//   ....[88]....
        /*0674*/ 	.word	0x00001060
        /*0678*/ 	.word	0x000000ff
        /*067c*/ 	.word	0x000002c0
        /*0680*/ 	.short	0x0100
        /*0682*/ 	.byte	0x08
	.zero		1


	//   ....[89]....
        /*0684*/ 	.word	0x00001070
        /*0688*/ 	.word	0x000000ff
        /*068c*/ 	.word	0x000002d0
        /*0690*/ 	.short	0x0100
        /*0692*/ 	.byte	0x08
	.zero		1


	//   ....[90]....
        /*0694*/ 	.word	0x00001080
        /*0698*/ 	.word	0x000000ff
        /*069c*/ 	.word	0x000002c8
        /*06a0*/ 	.short	0x0100
        /*06a2*/ 	.byte	0x08
	.zero		1


	//   ....[91]....
        /*06a4*/ 	.word	0x00001090
        /*06a8*/ 	.word	0x000000ff
        /*06ac*/ 	.word	0x000002d8
        /*06b0*/ 	.short	0x0100
        /*06b2*/ 	.byte	0x08
	.zero		1


	//   ....[92]....
        /*06b4*/ 	.word	0x00001180
        /*06b8*/ 	.word	0x000000ff
        /*06bc*/ 	.word	0x000002e0
        /*06c0*/ 	.short	0x0100
        /*06c2*/ 	.byte	0x06
	.zero		1


	//   ....[93]....
        /*06c4*/ 	.word	0x00001b70
        /*06c8*/ 	.word	0x00000002
        /*06cc*/ 	.word	0x000002d0
        /*06d0*/ 	.short	0x010a
        /*06d2*/ 	.byte	0xff
	.zero		1


	//   ....[94]....
        /*06d4*/ 	.word	0x00001ba0
        /*06d8*/ 	.word	0x00000002
        /*06dc*/ 	.word	0x000002c0
        /*06e0*/ 	.short	0x0101
        /*06e2*/ 	.byte	0xff
	.zero		1


	//   ....[95]....
        /*06e4*/ 	.word	0x00001c70
        /*06e8*/ 	.word	0x000000ff
        /*06ec*/ 	.word	0x00000120
        /*06f0*/ 	.short	0x010a
        /*06f2*/ 	.byte	0x08
	.zero		1


	//   ....[96]....
        /*06f4*/ 	.word	0x00001d70
        /*06f8*/ 	.word	0x000000ff
        /*06fc*/ 	.word	0x00000120
        /*0700*/ 	.short	0x010a
        /*0702*/ 	.byte	0x21
	.zero		1


	//   ....[97]....
        /*0704*/ 	.word	0x00001f20
        /*0708*/ 	.word	0x000000ff
        /*070c*/ 	.word	0x00000120
        /*0710*/ 	.short	0x010a
        /*0712*/ 	.byte	0x08
	.zero		1


	//   ....[98]....
        /*0714*/ 	.word	0x00002040
        /*0718*/ 	.word	0x000000ff
        /*071c*/ 	.word	0x00000258
        /*0720*/ 	.short	0x0101
        /*0722*/ 	.byte	0x04
	.zero		1


	//   ....[99]....
        /*0724*/ 	.word	0x00002050
        /*0728*/ 	.word	0x000000ff
        /*072c*/ 	.word	0x00000120
        /*0730*/ 	.short	0x010a
        /*0732*/ 	.byte	0x08
	.zero		1


	//   ....[100]....
        /*0734*/ 	.word	0x000020d0
        /*0738*/ 	.word	0x000000ff
        /*073c*/ 	.word	0x00000120
        /*0740*/ 	.short	0x010a
        /*0742*/ 	.byte	0x11
	.zero		1


	//   ....[101]....
        /*0744*/ 	.word	0x00002260
        /*0748*/ 	.word	0x000000ff
        /*074c*/ 	.word	0x00000120
        /*0750*/ 	.short	0x010a
        /*0752*/ 	.byte	0x08
	.zero		1


	//   ....[102]....
        /*0754*/ 	.word	0x000023b0
        /*0758*/ 	.word	0x00000002
        /*075c*/ 	.word	0x00000260
        /*0760*/ 	.short	0x010a
        /*0762*/ 	.byte	0xff
	.zero		1


	//   ....[103]....
        /*0764*/ 	.word	0x00002470
        /*0768*/ 	.word	0x00000002
        /*076c*/ 	.word	0x00000000
        /*0770*/ 	.short	0x0101
        /*0772*/ 	.byte	0xff
	.zero		1


	//   ....[104]....
        /*0774*/ 	.word	0x000029d0
        /*0778*/ 	.word	0x000000ff
        /*077c*/ 	.word	0x00000000
        /*0780*/ 	.short	0x010a
        /*0782*/ 	.byte	0x05
	.zero		1


	//   ....[105]....
        /*0784*/ 	.word	0x00002a60
        /*0788*/ 	.word	0x000000ff
        /*078c*/ 	.word	0x00000000
        /*0790*/ 	.short	0x010a
        /*0792*/ 	.byte	0x05
	.zero		1


	//   ....[106]....
        /*0794*/ 	.word	0x00002af0
        /*0798*/ 	.word	0x000000ff
        /*079c*/ 	.word	0x00000000
        /*07a0*/ 	.short	0x010a
        /*07a2*/ 	.byte	0x05
	.zero		1


	//   ....[107]....
        /*07a4*/ 	.word	0x00002b80
        /*07a8*/ 	.word	0x000000ff
        /*07ac*/ 	.word	0x00000000
        /*07b0*/ 	.short	0x010a
        /*07b2*/ 	.byte	0x05
	.zero		1


	//   ....[108]....
        /*07b4*/ 	.word	0x00002c10
        /*07b8*/ 	.word	0x000000ff
        /*07bc*/ 	.word	0x00000000
        /*07c0*/ 	.short	0x010a
        /*07c2*/ 	.byte	0x05
	.zero		1


	//   ....[109]....
        /*07c4*/ 	.word	0x00002ca0
        /*07c8*/ 	.word	0x000000ff
        /*07cc*/ 	.word	0x00000000
        /*07d0*/ 	.short	0x010a
        /*07d2*/ 	.byte	0x05
	.zero		1


	//   ....[110]....
        /*07d4*/ 	.word	0x00002d30
        /*07d8*/ 	.word	0x000000ff
        /*07dc*/ 	.word	0x00000000
        /*07e0*/ 	.short	0x010a
        /*07e2*/ 	.byte	0x05
	.zero		1


	//   ....[111]....
        /*07e4*/ 	.word	0x00002dc0
        /*07e8*/ 	.word	0x000000ff
        /*07ec*/ 	.word	0x00000000
        /*07f0*/ 	.short	0x010a
        /*07f2*/ 	.byte	0x05
	.zero		1


	//   ....[112]....
        /*07f4*/ 	.word	0x00002e50
        /*07f8*/ 	.word	0x000000ff
        /*07fc*/ 	.word	0x00000000
        /*0800*/ 	.short	0x010a
        /*0802*/ 	.byte	0x05
	.zero		1


	//   ....[113]....
        /*0804*/ 	.word	0x00002ee0
        /*0808*/ 	.word	0x000000ff
        /*080c*/ 	.word	0x00000000
        /*0810*/ 	.short	0x010a
        /*0812*/ 	.byte	0x05
	.zero		1


	//   ....[114]....
        /*0814*/ 	.word	0x00002f70
        /*0818*/ 	.word	0x000000ff
        /*081c*/ 	.word	0x00000000
        /*0820*/ 	.short	0x010a
        /*0822*/ 	.byte	0x05
	.zero		1


	//   ....[115]....
        /*0824*/ 	.word	0x00003000
        /*0828*/ 	.word	0x000000ff
        /*082c*/ 	.word	0x00000000
        /*0830*/ 	.short	0x010a
        /*0832*/ 	.byte	0x05
	.zero		1


	//   ....[116]....
        /*0834*/ 	.word	0x00003090
        /*0838*/ 	.word	0x000000ff
        /*083c*/ 	.word	0x00000000
        /*0840*/ 	.short	0x010a
        /*0842*/ 	.byte	0x05
	.zero		1


	//   ....[117]....
        /*0844*/ 	.word	0x00003120
        /*0848*/ 	.word	0x000000ff
        /*084c*/ 	.word	0x00000000
        /*0850*/ 	.short	0x010a
        /*0852*/ 	.byte	0x05
	.zero		1


	//   ....[118]....
        /*0854*/ 	.word	0x000031b0
        /*0858*/ 	.word	0x000000ff
        /*085c*/ 	.word	0x00000000
        /*0860*/ 	.short	0x010a
        /*0862*/ 	.byte	0x05
	.zero		1


	//   ....[119]....
        /*0864*/ 	.word	0x00003240
        /*0868*/ 	.word	0x000000ff
        /*086c*/ 	.word	0x00000000
        /*0870*/ 	.short	0x010a
        /*0872*/ 	.byte	0x05
	.zero		1


	//   ....[120]....
        /*0874*/ 	.word	0x000032d0
        /*0878*/ 	.word	0x000000ff
        /*087c*/ 	.word	0x00000000
        /*0880*/ 	.short	0x010a
        /*0882*/ 	.byte	0x05
	.zero		1


	//   ....[121]....
        /*0884*/ 	.word	0x00003360
        /*0888*/ 	.word	0x000000ff
        /*088c*/ 	.word	0x00000000
        /*0890*/ 	.short	0x010a
        /*0892*/ 	.byte	0x05
	.zero		1


	//   ....[122]....
        /*0894*/ 	.word	0x000033f0
        /*0898*/ 	.word	0x000000ff
        /*089c*/ 	.word	0x00000000
        /*08a0*/ 	.short	0x010a
        /*08a2*/ 	.byte	0x05
	.zero		1


	//   ....[123]....
        /*08a4*/ 	.word	0x00003480
        /*08a8*/ 	.word	0x000000ff
        /*08ac*/ 	.word	0x00000000
        /*08b0*/ 	.short	0x010a
        /*08b2*/ 	.byte	0x05
	.zero		1


	//   ....[124]....
        /*08b4*/ 	.word	0x00003510
        /*08b8*/ 	.word	0x000000ff
        /*08bc*/ 	.word	0x00000000
        /*08c0*/ 	.short	0x010a
        /*08c2*/ 	.byte	0x05
	.zero		1


	//   ....[125]....
        /*08c4*/ 	.word	0x000035a0
        /*08c8*/ 	.word	0x000000ff
        /*08cc*/ 	.word	0x00000000
        /*08d0*/ 	.short	0x010a
        /*08d2*/ 	.byte	0x05
	.zero		1


	//   ....[126]....
        /*08d4*/ 	.word	0x00003630
        /*08d8*/ 	.word	0x000000ff
        /*08dc*/ 	.word	0x00000000
        /*08e0*/ 	.short	0x010a
        /*08e2*/ 	.byte	0x05
	.zero		1


	//   ....[127]....
        /*08e4*/ 	.word	0x000036c0
        /*08e8*/ 	.word	0x000000ff
        /*08ec*/ 	.word	0x00000000
        /*08f0*/ 	.short	0x010a
        /*08f2*/ 	.byte	0x05
	.zero		1


	//   ....[128]....
        /*08f4*/ 	.word	0x00003750
        /*08f8*/ 	.word	0x000000ff
        /*08fc*/ 	.word	0x00000000
        /*0900*/ 	.short	0x010a
        /*0902*/ 	.byte	0x05
	.zero		1


	//   ....[129]....
        /*0904*/ 	.word	0x000037e0
        /*0908*/ 	.word	0x000000ff
        /*090c*/ 	.word	0x00000000
        /*0910*/ 	.short	0x010a
        /*0912*/ 	.byte	0x05
	.zero		1


	//   ....[130]....
        /*0914*/ 	.word	0x00003870
        /*0918*/ 	.word	0x000000ff
        /*091c*/ 	.word	0x00000000
        /*0920*/ 	.short	0x010a
        /*0922*/ 	.byte	0x05
	.zero		1


	//   ....[131]....
        /*0924*/ 	.word	0x00003900
        /*0928*/ 	.word	0x000000ff
        /*092c*/ 	.word	0x00000000
        /*0930*/ 	.short	0x010a
        /*0932*/ 	.byte	0x05
	.zero		1


	//   ....[132]....
        /*0934*/ 	.word	0x00003990
        /*0938*/ 	.word	0x000000ff
        /*093c*/ 	.word	0x00000000
        /*0940*/ 	.short	0x010a
        /*0942*/ 	.byte	0x05
	.zero		1


	//   ....[133]....
        /*0944*/ 	.word	0x00003a20
        /*0948*/ 	.word	0x000000ff
        /*094c*/ 	.word	0x00000000
        /*0950*/ 	.short	0x010a
        /*0952*/ 	.byte	0x05
	.zero		1


	//   ....[134]....
        /*0954*/ 	.word	0x00003ab0
        /*0958*/ 	.word	0x000000ff
        /*095c*/ 	.word	0x00000000
        /*0960*/ 	.short	0x010a
        /*0962*/ 	.byte	0x05
	.zero		1


	//   ....[135]....
        /*0964*/ 	.word	0x00003b40
        /*0968*/ 	.word	0x000000ff
        /*096c*/ 	.word	0x00000000
        /*0970*/ 	.short	0x010a
        /*0972*/ 	.byte	0x05
	.zero		1


	//   ....[136]....
        /*0974*/ 	.word	0x00003bd0
        /*0978*/ 	.word	0x000000ff
        /*097c*/ 	.word	0x00000000
        /*0980*/ 	.short	0x010a
        /*0982*/ 	.byte	0x05
	.zero		1


	//   ....[137]....
        /*0984*/ 	.word	0x00003c60
        /*0988*/ 	.word	0x000000ff
        /*098c*/ 	.word	0x00000000
        /*0990*/ 	.short	0x010a
        /*0992*/ 	.byte	0x05
	.zero		1


	//   ....[138]....
        /*0994*/ 	.word	0x00003cf0
        /*0998*/ 	.word	0x000000ff
        /*099c*/ 	.word	0x00000000
        /*09a0*/ 	.short	0x010a
        /*09a2*/ 	.byte	0x05
	.zero		1


	//   ....[139]....
        /*09a4*/ 	.word	0x00003d90
        /*09a8*/ 	.word	0x00000000
        /*09ac*/ 	.word	0x00000000
        /*09b0*/ 	.short	0x010a
        /*09b2*/ 	.byte	0xff
	.zero		1


	//   ....[140]....
        /*09b4*/ 	.word	0x00003ec0
        /*09b8*/ 	.word	0x00000000
        /*09bc*/ 	.word	0x000002c0
        /*09c0*/ 	.short	0x010a
        /*09c2*/ 	.byte	0xff
	.zero		1


	//   ....[141]....
        /*09c4*/ 	.word	0x00003f30
        /*09c8*/ 	.word	0x00000000
        /*09cc*/ 	.word	0x00000000
        /*09d0*/ 	.short	0x0101
        /*09d2*/ 	.byte	0xff
	.zero		1


	//   ....[142]....
        /*09d4*/ 	.word	0x00003f50
        /*09d8*/ 	.word	0x000000ff
        /*09dc*/ 	.word	0x00000270
        /*09e0*/ 	.short	0x010a
        /*09e2*/ 	.byte	0x05
	.zero		1


	//   ....[143]....
        /*09e4*/ 	.word	0x00004070
        /*09e8*/ 	.word	0x00000000
        /*09ec*/ 	.word	0x00000260
        /*09f0*/ 	.short	0x010a
        /*09f2*/ 	.byte	0xff
	.zero		1


	//   ....[144]....
        /*09f4*/ 	.word	0x00004170
        /*09f8*/ 	.word	0x00000000
        /*09fc*/ 	.word	0x00000000
        /*0a00*/ 	.short	0x0101
        /*0a02*/ 	.byte	0xff
	.zero		1


	//   ....[145]....
        /*0a04*/ 	.word	0x00004200
        /*0a08*/ 	.word	0x000000ff
        /*0a0c*/ 	.word	0x00000270
        /*0a10*/ 	.short	0x0106
        /*0a12*/ 	.byte	0x05
	.zero		1


	//   ....[146]....
        /*0a14*/ 	.word	0x00004220
        /*0a18*/ 	.word	0x000000ff
        /*0a1c*/ 	.word	0x00000270
        /*0a20*/ 	.short	0x010a
        /*0a22*/ 	.byte	0x05
	.zero		1


	//   ....[147]....
        /*0a24*/ 	.word	0x000042b0
        /*0a28*/ 	.word	0x000000ff
        /*0a2c*/ 	.word	0x00000270
        /*0a30*/ 	.short	0x0106
        /*0a32*/ 	.byte	0x04
	.zero		1


	//   ....[148]....
        /*0a34*/ 	.word	0x000042f0
        /*0a38*/ 	.word	0x00000000
        /*0a3c*/ 	.word	0x00000270
        /*0a40*/ 	.short	0x010a
        /*0a42*/ 	.byte	0xff
	.zero		1


	//   ....[149]....
        /*0a44*/ 	.word	0x00004530
        /*0a48*/ 	.word	0x000000ff
        /*0a4c*/ 	.word	0x00000008
        /*0a50*/ 	.short	0x010a
        /*0a52*/ 	.byte	0x06
	.zero		1


	//   ....[150]....
        /*0a54*/ 	.word	0x00004550
        /*0a58*/ 	.word	0x000000ff
        /*0a5c*/ 	.word	0x00000008
        /*0a60*/ 	.short	0x010a
        /*0a62*/ 	.byte	0x06
	.zero		1


	//   ....[151]....
        /*0a64*/ 	.word	0x000046e0
        /*0a68*/ 	.word	0x000000ff
        /*0a6c*/ 	.word	0x00000008
        /*0a70*/ 	.short	0x010a
        /*0a72*/ 	.byte	0x06
	.zero		1


	//   ....[152]....
        /*0a74*/ 	.word	0x00004700
        /*0a78*/ 	.word	0x000000ff
        /*0a7c*/ 	.word	0x00000008
        /*0a80*/ 	.short	0x010a
        /*0a82*/ 	.byte	0x06
	.zero		1


	//   ....[153]....
        /*0a84*/ 	.word	0x000047c0
        /*0a88*/ 	.word	0x000000ff
        /*0a8c*/ 	.word	0x00000000
        /*0a90*/ 	.short	0x0101
        /*0a92*/ 	.byte	0x07
	.zero		1


	//   ....[154]....
        /*0a94*/ 	.word	0x00004ac0
        /*0a98*/ 	.word	0x00000000
        /*0a9c*/ 	.word	0x00000260
        /*0aa0*/ 	.short	0x010a
        /*0aa2*/ 	.byte	0xff
	.zero		1


	//   ....[155]....
        /*0aa4*/ 	.word	0x00004b80
        /*0aa8*/ 	.word	0x00000000
        /*0aac*/ 	.word	0x00000000
        /*0ab0*/ 	.short	0x0101
        /*0ab2*/ 	.byte	0xff
	.zero		1


	//   ....[156]....
        /*0ab4*/ 	.word	0x00004c40
        /*0ab8*/ 	.word	0x000000ff
        /*0abc*/ 	.word	0x00000000
        /*0ac0*/ 	.short	0x010a
        /*0ac2*/ 	.byte	0x06
	.zero		1


	//   ....[157]....
        /*0ac4*/ 	.word	0x00004c50
        /*0ac8*/ 	.word	0x000000ff
        /*0acc*/ 	.word	0x000002a0
        /*0ad0*/ 	.short	0x010a
        /*0ad2*/ 	.byte	0x0a
	.zero		1


	//   ....[158]....
        /*0ad4*/ 	.word	0x00004d00
        /*0ad8*/ 	.word	0x000000ff
        /*0adc*/ 	.word	0x00000000
        /*0ae0*/ 	.short	0x010a
        /*0ae2*/ 	.byte	0x09
	.zero		1


	//   ....[159]....
        /*0ae4*/ 	.word	0x00004e40
        /*0ae8*/ 	.word	0x000000ff
        /*0aec*/ 	.word	0x00000000
        /*0af0*/ 	.short	0x010a
        /*0af2*/ 	.byte	0x06
	.zero		1


	//   ....[160]....
        /*0af4*/ 	.word	0x00005090
        /*0af8*/ 	.word	0x000000ff
        /*0afc*/ 	.word	0x00000000
        /*0b00*/ 	.short	0x010a
        /*0b02*/ 	.byte	0x07
	.zero		1


	//   ....[161]....
        /*0b04*/ 	.word	0x00005120
        /*0b08*/ 	.word	0x000000ff
        /*0b0c*/ 	.word	0x00000000
        /*0b10*/ 	.short	0x010a
        /*0b12*/ 	.byte	0x07
	.zero		1


	//   ....[162]....
        /*0b14*/ 	.word	0x000051b0
        /*0b18*/ 	.word	0x000000ff
        /*0b1c*/ 	.word	0x00000000
        /*0b20*/ 	.short	0x010a
        /*0b22*/ 	.byte	0x07
	.zero		1


	//   ....[163]....
        /*0b24*/ 	.word	0x00005250
        /*0b28*/ 	.word	0x00000000
        /*0b2c*/ 	.word	0x00000000
        /*0b30*/ 	.short	0x010a
        /*0b32*/ 	.byte	0xff
	.zero		1


	//   ....[164]....
        /*0b34*/ 	.word	0x00005290
        /*0b38*/ 	.word	0x00000000
        /*0b3c*/ 	.word	0x00000000
        /*0b40*/ 	.short	0x010a
        /*0b42*/ 	.byte	0xff
	.zero		1


	//   ....[165]....
        /*0b44*/ 	.word	0x00005300
        /*0b48*/ 	.word	0x000000ff
        /*0b4c*/ 	.word	0x00000000
        /*0b50*/ 	.short	0x0101
        /*0b52*/ 	.byte	0x05
	.zero		1


	//   ....[166]....
        /*0b54*/ 	.word	0x00005340
        /*0b58*/ 	.word	0x000000ff
        /*0b5c*/ 	.word	0x000002e0
        /*0b60*/ 	.short	0x010a
        /*0b62*/ 	.byte	0x08
	.zero		1


	//   ....[167]....
        /*0b64*/ 	.word	0x00005390
        /*0b68*/ 	.word	0x000000ff
        /*0b6c*/ 	.word	0x00000000
        /*0b70*/ 	.short	0x0101
        /*0b72*/ 	.byte	0x05
	.zero		1


	//   ....[168]....
        /*0b74*/ 	.word	0x000057a0
        /*0b78*/ 	.word	0x00000000
        /*0b7c*/ 	.word	0x00000260
        /*0b80*/ 	.short	0x010a
        /*0b82*/ 	.byte	0xff
	.zero		1


	//   ....[169]....
        /*0b84*/ 	.word	0x00005890
        /*0b88*/ 	.word	0x00000000
        /*0b8c*/ 	.word	0x00000000
        /*0b90*/ 	.short	0x0101
        /*0b92*/ 	.byte	0xff
	.zero		1


	//   ....[170]....
        /*0b94*/ 	.word	0x00005bb0
        /*0b98*/ 	.word	0x000000ff
        /*0b9c*/ 	.word	0x00000258
        /*0ba0*/ 	.short	0x010a
        /*0ba2*/ 	.byte	0x06
	.zero		1


	//   ....[171]....
        /*0ba4*/ 	.word	0x00005d30
        /*0ba8*/ 	.word	0x000000ff
        /*0bac*/ 	.word	0x00000248
        /*0bb0*/ 	.short	0x010a
        /*0bb2*/ 	.byte	0x06
	.zero		1


	//   ....[172]....
        /*0bb4*/ 	.word	0x00006060
        /*0bb8*/ 	.word	0x000000ff
        /*0bbc*/ 	.word	0x00000240
        /*0bc0*/ 	.short	0x010b
        /*0bc2*/ 	.byte	0x06
	.zero		1


	//   ....[173]....
        /*0bc4*/ 	.word	0x00006080
        /*0bc8*/ 	.word	0x000000ff
        /*0bcc*/ 	.word	0x00000000
        /*0bd0*/ 	.short	0x0101
        /*0bd2*/ 	.byte	0x25
	.zero		1


	//   ....[174]....
        /*0bd4*/ 	.word	0x000060c0
        /*0bd8*/ 	.word	0x00000000
        /*0bdc*/ 	.word	0x00000248
        /*0be0*/ 	.short	0x010a
        /*0be2*/ 	.byte	0xff
	.zero		1


	//   ....[175]....
        /*0be4*/ 	.word	0x00006430
        /*0be8*/ 	.word	0x00000000
        /*0bec*/ 	.word	0x00000260
        /*0bf0*/ 	.short	0x010a
        /*0bf2*/ 	.byte	0xff
	.zero		1


	//   ....[176]....
        /*0bf4*/ 	.word	0x00006540
        /*0bf8*/ 	.word	0x00000000
        /*0bfc*/ 	.word	0x00000000
        /*0c00*/ 	.short	0x0101
        /*0c02*/ 	.byte	0xff
	.zero		1


	//   ....[177]....
        /*0c04*/ 	.word	0x00006e80
        /*0c08*/ 	.word	0x000000ff
        /*0c0c*/ 	.word	0x00000240
        /*0c10*/ 	.short	0x010a
        /*0c12*/ 	.byte	0x2b
	.zero		1


	//   ....[178]....
        /*0c14*/ 	.word	0x00006ef0
        /*0c18*/ 	.word	0x00000075
        /*0c1c*/ 	.word	0x00000280
        /*0c20*/ 	.short	0x010a
        /*0c22*/ 	.byte	0xff
	.zero		1


	//   ....[179]....
        /*0c24*/ 	.word	0x00007040
        /*0c28*/ 	.word	0x000000ff
        /*0c2c*/ 	.word	0x00000240
        /*0c30*/ 	.short	0x010a
        /*0c32*/ 	.byte	0x2b
	.zero		1


	//   ....[180]....
        /*0c34*/ 	.word	0x00007120
        /*0c38*/ 	.word	0x000000ff
        /*0c3c*/ 	.word	0x00000000
        /*0c40*/ 	.short	0x0101
        /*0c42*/ 	.byte	0x04
	.zero		1


	//   ....[181]....
        /*0c44*/ 	.word	0x00007180
        /*0c48*/ 	.word	0x00000075
        /*0c4c*/ 	.word	0x00000280
        /*0c50*/ 	.short	0x010a
        /*0c52*/ 	.byte	0xff
	.zero		1


	//   ....[182]....
        /*0c54*/ 	.word	0x00007570
        /*0c58*/ 	.word	0x00000075
        /*0c5c*/ 	.word	0x00000000
        /*0c60*/ 	.short	0x0101
        /*0c62*/ 	.byte	0xff
	.zero		1


	//   ....[183]....
        /*0c64*/ 	.word	0x0000ae40
        /*0c68*/ 	.word	0x00000002
        /*0c6c*/ 	.word	0x000002d0
        /*0c70*/ 	.short	0x010a
        /*0c72*/ 	.byte	0xff
	.zero		1


	//   ....[184]....
        /*0c74*/ 	.word	0x0000aea0
        /*0c78*/ 	.word	0x00000002
        /*0c7c*/ 	.word	0x00000120
        /*0c80*/ 	.short	0x010a
        /*0c82*/ 	.byte	0xff
	.zero		1


	//   ....[185]....
        /*0c84*/ 	.word	0x0000af00
        /*0c88*/ 	.word	0x00000002
        /*0c8c*/ 	.word	0x00000120
        /*0c90*/ 	.short	0x010a
        /*0c92*/ 	.byte	0xff
	.zero		1


	//   ....[186]....
        /*0c94*/ 	.word	0x0000af50
        /*0c98*/ 	.word	0x00000002
        /*0c9c*/ 	.word	0x00000260
        /*0ca0*/ 	.short	0x010a
        /*0ca2*/ 	.byte	0xff
	.zero		1


	//   ....[187]....
        /*0ca4*/ 	.word	0x0000afb0
        /*0ca8*/ 	.word	0x00000000
        /*0cac*/ 	.word	0x00000000
        /*0cb0*/ 	.short	0x010a
        /*0cb2*/ 	.byte	0xff
	.zero		1


	//   ....[188]....
        /*0cb4*/ 	.word	0x0000b010
        /*0cb8*/ 	.word	0x00000000
        /*0cbc*/ 	.word	0x00000000
        /*0cc0*/ 	.short	0x010a
        /*0cc2*/ 	.byte	0xff
	.zero		1


	//   ....[189]....
        /*0cc4*/ 	.word	0x0000b070
        /*0cc8*/ 	.word	0x00000000
        /*0ccc*/ 	.word	0x00000000
        /*0cd0*/ 	.short	0x010a
        /*0cd2*/ 	.byte	0xff
	.zero		1


	//   ....[190]....
        /*0cd4*/ 	.word	0x0000b0d0
        /*0cd8*/ 	.word	0x00000000
        /*0cdc*/ 	.word	0x00000000
        /*0ce0*/ 	.short	0x010a
        /*0ce2*/ 	.byte	0xff
	.zero		1


	//   ....[191]....
        /*0ce4*/ 	.word	0x0000b130
        /*0ce8*/ 	.word	0x00000000
        /*0cec*/ 	.word	0x00000000
        /*0cf0*/ 	.short	0x010a
        /*0cf2*/ 	.byte	0xff
	.zero		1


	//   ....[192]....
        /*0cf4*/ 	.word	0x0000b190
        /*0cf8*/ 	.word	0x00000000
        /*0cfc*/ 	.word	0x00000000
        /*0d00*/ 	.short	0x010a
        /*0d02*/ 	.byte	0xff
	.zero		1


	//   ....[193]....
        /*0d04*/ 	.word	0x0000b1f0
        /*0d08*/ 	.word	0x00000000
        /*0d0c*/ 	.word	0x00000000
        /*0d10*/ 	.short	0x010a
        /*0d12*/ 	.byte	0xff
	.zero		1


	//   ....[194]....
        /*0d14*/ 	.word	0x0000b250
        /*0d18*/ 	.word	0x00000000
        /*0d1c*/ 	.word	0x00000000
        /*0d20*/ 	.short	0x010a
        /*0d22*/ 	.byte	0xff
	.zero		1


	//   ....[195]....
        /*0d24*/ 	.word	0x0000b2b0
        /*0d28*/ 	.word	0x00000000
        /*0d2c*/ 	.word	0x00000000
        /*0d30*/ 	.short	0x010a
        /*0d32*/ 	.byte	0xff
	.zero		1


	//   ....[196]....
        /*0d34*/ 	.word	0x0000b310
        /*0d38*/ 	.word	0x00000000
        /*0d3c*/ 	.word	0x00000000
        /*0d40*/ 	.short	0x010a
        /*0d42*/ 	.byte	0xff
	.zero		1


	//   ....[197]....
        /*0d44*/ 	.word	0x0000b370
        /*0d48*/ 	.word	0x00000000
        /*0d4c*/ 	.word	0x00000000
        /*0d50*/ 	.short	0x010a
        /*0d52*/ 	.byte	0xff
	.zero		1


	//   ....[198]....
        /*0d54*/ 	.word	0x0000b3d0
        /*0d58*/ 	.word	0x00000000
        /*0d5c*/ 	.word	0x00000000
        /*0d60*/ 	.short	0x010a
        /*0d62*/ 	.byte	0xff
	.zero		1


	//   ....[199]....
        /*0d64*/ 	.word	0x0000b430
        /*0d68*/ 	.word	0x00000000
        /*0d6c*/ 	.word	0x00000000
        /*0d70*/ 	.short	0x010a
        /*0d72*/ 	.byte	0xff
	.zero		1


	//   ....[200]....
        /*0d74*/ 	.word	0x0000b490
        /*0d78*/ 	.word	0x00000000
        /*0d7c*/ 	.word	0x00000000
        /*0d80*/ 	.short	0x010a
        /*0d82*/ 	.byte	0xff
	.zero		1


	//   ....[201]....
        /*0d84*/ 	.word	0x0000b4f0
        /*0d88*/ 	.word	0x00000000
        /*0d8c*/ 	.word	0x00000000
        /*0d90*/ 	.short	0x010a
        /*0d92*/ 	.byte	0xff
	.zero		1


	//   ....[202]....
        /*0d94*/ 	.word	0x0000b550
        /*0d98*/ 	.word	0x00000000
        /*0d9c*/ 	.word	0x00000000
        /*0da0*/ 	.short	0x010a
        /*0da2*/ 	.byte	0xff
	.zero		1


	//   ....[203]....
        /*0da4*/ 	.word	0x0000b5b0
        /*0da8*/ 	.word	0x00000000
        /*0dac*/ 	.word	0x00000000
        /*0db0*/ 	.short	0x010a
        /*0db2*/ 	.byte	0xff
	.zero		1


	//   ....[204]....
        /*0db4*/ 	.word	0x0000b610
        /*0db8*/ 	.word	0x00000000
        /*0dbc*/ 	.word	0x00000000
        /*0dc0*/ 	.short	0x010a
        /*0dc2*/ 	.byte	0xff
	.zero		1


	//   ....[205]....
        /*0dc4*/ 	.word	0x0000b670
        /*0dc8*/ 	.word	0x00000000
        /*0dcc*/ 	.word	0x00000000
        /*0dd0*/ 	.short	0x010a
        /*0dd2*/ 	.byte	0xff
	.zero		1


	//   ....[206]....
        /*0dd4*/ 	.word	0x0000b6d0
        /*0dd8*/ 	.word	0x00000000
        /*0ddc*/ 	.word	0x00000000
        /*0de0*/ 	.short	0x010a
        /*0de2*/ 	.byte	0xff
	.zero		1


	//   ....[207]....
        /*0de4*/ 	.word	0x0000b730
        /*0de8*/ 	.word	0x00000000
        /*0dec*/ 	.word	0x00000000
        /*0df0*/ 	.short	0x010a
        /*0df2*/ 	.byte	0xff
	.zero		1


	//   ....[208]....
        /*0df4*/ 	.word	0x0000b790
        /*0df8*/ 	.word	0x00000000
        /*0dfc*/ 	.word	0x00000000
        /*0e00*/ 	.short	0x010a
        /*0e02*/ 	.byte	0xff
	.zero		1


	//   ....[209]....
        /*0e04*/ 	.word	0x0000b7f0
        /*0e08*/ 	.word	0x00000000
        /*0e0c*/ 	.word	0x00000000
        /*0e10*/ 	.short	0x010a
        /*0e12*/ 	.byte	0xff
	.zero		1


	//   ....[210]....
        /*0e14*/ 	.word	0x0000b850
        /*0e18*/ 	.word	0x00000000
        /*0e1c*/ 	.word	0x00000000
        /*0e20*/ 	.short	0x010a
        /*0e22*/ 	.byte	0xff
	.zero		1


	//   ....[211]....
        /*0e24*/ 	.word	0x0000b8b0
        /*0e28*/ 	.word	0x00000000
        /*0e2c*/ 	.word	0x00000000
        /*0e30*/ 	.short	0x010a
        /*0e32*/ 	.byte	0xff
	.zero		1


	//   ....[212]....
        /*0e34*/ 	.word	0x0000b910
        /*0e38*/ 	.word	0x00000000
        /*0e3c*/ 	.word	0x00000000
        /*0e40*/ 	.short	0x010a
        /*0e42*/ 	.byte	0xff
	.zero		1


	//   ....[213]....
        /*0e44*/ 	.word	0x0000b970
        /*0e48*/ 	.word	0x00000000
        /*0e4c*/ 	.word	0x00000000
        /*0e50*/ 	.short	0x010a
        /*0e52*/ 	.byte	0xff
	.zero		1


	//   ....[214]....
        /*0e54*/ 	.word	0x0000b9d0
        /*0e58*/ 	.word	0x00000000
        /*0e5c*/ 	.word	0x00000000
        /*0e60*/ 	.short	0x010a
        /*0e62*/ 	.byte	0xff
	.zero		1


	//   ....[215]....
        /*0e64*/ 	.word	0x0000ba30
        /*0e68*/ 	.word	0x00000000
        /*0e6c*/ 	.word	0x00000000
        /*0e70*/ 	.short	0x010a
        /*0e72*/ 	.byte	0xff
	.zero		1


	//   ....[216]....
        /*0e74*/ 	.word	0x0000ba90
        /*0e78*/ 	.word	0x00000000
        /*0e7c*/ 	.word	0x00000000
        /*0e80*/ 	.short	0x010a
        /*0e82*/ 	.byte	0xff
	.zero		1


	//   ....[217]....
        /*0e84*/ 	.word	0x0000baf0
        /*0e88*/ 	.word	0x00000000
        /*0e8c*/ 	.word	0x00000000
        /*0e90*/ 	.short	0x010a
        /*0e92*/ 	.byte	0xff
	.zero		1


	//   ....[218]....
        /*0e94*/ 	.word	0x0000bb50
        /*0e98*/ 	.word	0x00000000
        /*0e9c*/ 	.word	0x00000000
        /*0ea0*/ 	.short	0x010a
        /*0ea2*/ 	.byte	0xff
	.zero		1


	//   ....[219]....
        /*0ea4*/ 	.word	0x0000bbb0
        /*0ea8*/ 	.word	0x00000000
        /*0eac*/ 	.word	0x00000000
        /*0eb0*/ 	.short	0x010a
        /*0eb2*/ 	.byte	0xff
	.zero		1


	//   ....[220]....
        /*0eb4*/ 	.word	0x0000bc10
        /*0eb8*/ 	.word	0x00000000
        /*0ebc*/ 	.word	0x00000000
        /*0ec0*/ 	.short	0x010a
        /*0ec2*/ 	.byte	0xff
	.zero		1


	//   ....[221]....
        /*0ec4*/ 	.word	0x0000bc70
        /*0ec8*/ 	.word	0x00000000
        /*0ecc*/ 	.word	0x00000000
        /*0ed0*/ 	.short	0x010a
        /*0ed2*/ 	.byte	0xff
	.zero		1


	//   ....[222]....
        /*0ed4*/ 	.word	0x0000bcc0
        /*0ed8*/ 	.word	0x00000000
        /*0edc*/ 	.word	0x000002c0
        /*0ee0*/ 	.short	0x010a
        /*0ee2*/ 	.byte	0xff
	.zero		1


	//   ....[223]....
        /*0ee4*/ 	.word	0x0000bd20
        /*0ee8*/ 	.word	0x00000000
        /*0eec*/ 	.word	0x00000270
        /*0ef0*/ 	.short	0x010a
        /*0ef2*/ 	.byte	0xff
	.zero		1


	//   ....[224]....
        /*0ef4*/ 	.word	0x0000bd70
        /*0ef8*/ 	.word	0x00000000
        /*0efc*/ 	.word	0x00000260
        /*0f00*/ 	.short	0x010a
        /*0f02*/ 	.byte	0xff
	.zero		1


	//   ....[225]....
        /*0f04*/ 	.word	0x0000bdd0
        /*0f08*/ 	.word	0x00000000
        /*0f0c*/ 	.word	0x00000270
        /*0f10*/ 	.short	0x010a
        /*0f12*/ 	.byte	0xff
	.zero		1


	//   ....[226]....
        /*0f14*/ 	.word	0x0000be30
        /*0f18*/ 	.word	0x00000004
        /*0f1c*/ 	.word	0x00000008
        /*0f20*/ 	.short	0x010a
        /*0f22*/ 	.byte	0xff
	.zero		1


	//   ....[227]....
        /*0f24*/ 	.word	0x0000bf10
        /*0f28*/ 	.word	0x00000002
        /*0f2c*/ 	.word	0x00000008
        /*0f30*/ 	.short	0x010a
        /*0f32*/ 	.byte	0xff
	.zero		1


	//   ....[228]....
        /*0f34*/ 	.word	0x0000bf60
        /*0f38*/ 	.word	0x00000000
        /*0f3c*/ 	.word	0x00000260
        /*0f40*/ 	.short	0x010a
        /*0f42*/ 	.byte	0xff
	.zero		1


	//   ....[229]....
        /*0f44*/ 	.word	0x0000bfc0
        /*0f48*/ 	.word	0x00000000
        /*0f4c*/ 	.word	0x000002a0
        /*0f50*/ 	.short	0x010a
        /*0f52*/ 	.byte	0xff
	.zero		1


	//   ....[230]....
        /*0f54*/ 	.word	0x0000c020
        /*0f58*/ 	.word	0x00000000
        /*0f5c*/ 	.word	0x00000000
        /*0f60*/ 	.short	0x010a
        /*0f62*/ 	.byte	0xff
	.zero		1


	//   ....[231]....
        /*0f64*/ 	.word	0x0000c080
        /*0f68*/ 	.word	0x00000000
        /*0f6c*/ 	.word	0x00000000
        /*0f70*/ 	.short	0x010a
        /*0f72*/ 	.byte	0xff
	.zero		1


	//   ....[232]....
        /*0f74*/ 	.word	0x0000c0e0
        /*0f78*/ 	.word	0x00000000
        /*0f7c*/ 	.word	0x00000000
        /*0f80*/ 	.short	0x010a
        /*0f82*/ 	.byte	0xff
	.zero		1


	//   ....[233]....
        /*0f84*/ 	.word	0x0000c140
        /*0f88*/ 	.word	0x00000000
        /*0f8c*/ 	.word	0x00000000
        /*0f90*/ 	.short	0x010a
        /*0f92*/ 	.byte	0xff
	.zero		1


	//   ....[234]....
        /*0f94*/ 	.word	0x0000c1a0
        /*0f98*/ 	.word	0x00000000
        /*0f9c*/ 	.word	0x000002e0
        /*0fa0*/ 	.short	0x010a
        /*0fa2*/ 	.byte	0xff
	.zero		1


	//   ....[235]....
        /*0fa4*/ 	.word	0x0000c1f0
        /*0fa8*/ 	.word	0x00000000
        /*0fac*/ 	.word	0x00000260
        /*0fb0*/ 	.short	0x010a
        /*0fb2*/ 	.byte	0xff
	.zero		1


	//   ....[236]....
        /*0fb4*/ 	.word	0x0000c250
        /*0fb8*/ 	.word	0x00000000
        /*0fbc*/ 	.word	0x00000258
        /*0fc0*/ 	.short	0x010a
        /*0fc2*/ 	.byte	0xff
	.zero		1


	//   ....[237]....
        /*0fc4*/ 	.word	0x0000c2b0
        /*0fc8*/ 	.word	0x00000000
        /*0fcc*/ 	.word	0x00000248
        /*0fd0*/ 	.short	0x010a
        /*0fd2*/ 	.byte	0xff
	.zero		1


	//   ....[238]....
        /*0fd4*/ 	.word	0x0000c300
        /*0fd8*/ 	.word	0x00000000
        /*0fdc*/ 	.word	0x00000260
        /*0fe0*/ 	.short	0x010a
        /*0fe2*/ 	.byte	0xff
	.zero		1


	//   ....[239]....
        /*0fe4*/ 	.word	0x0000c360
        /*0fe8*/ 	.word	0x00000000
        /*0fec*/ 	.word	0x00000240
        /*0ff0*/ 	.short	0x010a
        /*0ff2*/ 	.byte	0xff
	.zero		1


	//   ....[240]....
        /*0ff4*/ 	.word	0x0000c3b0
        /*0ff8*/ 	.word	0x00000075
        /*0ffc*/ 	.word	0x00000280
        /*1000*/ 	.short	0x010a
        /*1002*/ 	.byte	0xff
	.zero		1


	//----- nvinfo : EIATTR_NUM_MBARRIERS
	.align		4
.L_49:
        /*1004*/ 	.byte	0x03, 0x38
        /*1006*/ 	.short	0x005d


	//----- nvinfo : EIATTR_EXIT_INSTR_OFFSETS
	.align		4
        /*1008*/ 	.byte	0x04, 0x1c
        /*100a*/ 	.short	(.L_51 - .L_50)


	//   ....[0]....
.L_50:
        /*100c*/ 	.word	0x00003dc0


	//   ....[1]....
        /*1010*/ 	.word	0x000042c0


	//   ....[2]....
        /*1014*/ 	.word	0x00004320


	//   ....[3]....
        /*1018*/ 	.word	0x000055c0


	//   ....[4]....
        /*101c*/ 	.word	0x000060f0


	//   ....[5]....
        /*1020*/ 	.word	0x00006130


	//   ....[6]....
        /*1024*/ 	.word	0x0000ae30


	//----- nvinfo : EIATTR_MAX_THREADS
	.align		4
.L_51:
        /*1028*/ 	.byte	0x04, 0x05
        /*102a*/ 	.short	(.L_53 - .L_52)
.L_52:
        /*102c*/ 	.word	0x00000100
        /*1030*/ 	.word	0x00000001
        /*1034*/ 	.word	0x00000001


	//----- nvinfo : EIATTR_CRS_STACK_SIZE
	.align		4
.L_53:
        /*1038*/ 	.byte	0x04, 0x1e
        /*103a*/ 	.short	(.L_55 - .L_54)
.L_54:
        /*103c*/ 	.word	0x00000000


	//----- nvinfo : EIATTR_CBANK_PARAM_SIZE
	.align		4
.L_55:
        /*1040*/ 	.byte	0x03, 0x19
        /*1042*/ 	.short	0x0800


	//----- nvinfo : EIATTR_PARAM_CBANK
	.align		4
        /*1044*/ 	.byte	0x04, 0x0a
        /*1046*/ 	.short	(.L_57 - .L_56)
	.align		4
.L_56:
        /*1048*/ 	.word	index@(.nv.constant0._ZN7cutlass13device_kernelINS_4gemm6kernel13GemmUniversalIN4cute5tupleIJiiiiEEENS1_10collective13CollectiveMmaINS1_35MainloopSm100TmaUmmaWarpSpecializedILi36ELi2ELi4ENS5_IJNS4_1CILi2EEENSA_ILi1EEESC_EEEEENS5_IJNSA_ILi128EEENSA_ILi64EEESG_EEENS_12float_e4m3_tENS5_IJlSC_lEEESI_SJ_NS4_8TiledMMAINS4_8MMA_AtomIJNS4_10MMA_TraitsINS4_25SM100_MMA_F8F6F4_2x1SM_SSEJSI_SI_fSF_SG_NS4_17integral_constantINS4_4UMMA5MajorELSQ_0EEESR_NSO_INSP_7ScaleInELSS_0EEEST_EEEEEENS4_6LayoutINS5_IJSC_SC_SC_EEENS5_IJNSA_ILi0EEESY_SY_EEEEENS5_IJNS4_10UnderscoreES11_S11_EEEEENS4_18SM100_TMA_2SM_LOADENS4_14ComposedLayoutINS4_7SwizzleILi2ELi4ELi3EEENS4_18smem_ptr_flag_bitsILi8EEENSW_INS5_IJNSA_ILi8EEESG_EEENS5_IJSG_SC_EEEEEEEvNS4_8identityES14_S1E_vS1F_EENS_8epilogue10collective18CollectiveEpilogueINS1H_23Sm100TmaWarpSpecializedILi1ELi1ELi32ELb0ELb0EEEJNS5_IJSG_SG_SG_EEENS5_IJNSW_ISG_SC_EES1N_EEESI_SJ_SI_SJ_NS1H_6fusion15FusionCallbacksIS1L_NS1P_13LinCombEltActINS1H_6thread7SigmoidESI_fSI_fLNS_15FloatRoundStyleE2EEES1M_S1O_JEEENS4_5SM1004TMEM4LOAD26SM100_TMEM_LOAD_32dp32b32xENS4_13SM90_TMA_LOADES1E_NS4_39AutoVectorizingCopyWithAssumedAlignmentILi128EEENS4_14SM90_TMA_STOREES1E_S23_S23_EEEvvEEEEvNT_6ParamsE)
        /*104c*/ 	.short	0x0380
        /*104e*/ 	.short	0x0800


	//----- nvinfo : EIATTR_SW_WAR
	.align		4
.L_57:
        /*1050*/ 	.byte	0x04, 0x36
        /*1052*/ 	.short	(.L_59 - .L_58)
.L_58:
        /*1054*/ 	.word	0x00000008
.L_59:


//--------------------- .nv.callgraph             --------------------------
	.section	.nv.callgraph,"",@"SHT_CUDA_CALLGRAPH"
	.align	4
	.sectionentsize	8
	.align		4
        /*0000*/ 	.word	0x00000000
	.align		4
        /*0004*/ 	.word	0xffffffff
	.align		4
        /*0008*/ 	.word	index@(_ZN7cutlass13device_kernelINS_4gemm6kernel13GemmUniversalIN4cute5tupleIJiiiiEEENS1_10collective13CollectiveMmaINS1_35MainloopSm100TmaUmmaWarpSpecializedILi36ELi2ELi4ENS5_IJNS4_1CILi2EEENSA_ILi1EEESC_EEEEENS5_IJNSA_ILi128EEENSA_ILi64EEESG_EEENS_12float_e4m3_tENS5_IJlSC_lEEESI_SJ_NS4_8TiledMMAINS4_8MMA_AtomIJNS4_10MMA_TraitsINS4_25SM100_MMA_F8F6F4_2x1SM_SSEJSI_SI_fSF_SG_NS4_17integral_constantINS4_4UMMA5MajorELSQ_0EEESR_NSO_INSP_7ScaleInELSS_0EEEST_EEEEEENS4_6LayoutINS5_IJSC_SC_SC_EEENS5_IJNSA_ILi0EEESY_SY_EEEEENS5_IJNS4_10UnderscoreES11_S11_EEEEENS4_18SM100_TMA_2SM_LOADENS4_14ComposedLayoutINS4_7SwizzleILi2ELi4ELi3EEENS4_18smem_ptr_flag_bitsILi8EEENSW_INS5_IJNSA_ILi8EEESG_EEENS5_IJSG_SC_EEEEEEEvNS4_8identityES14_S1E_vS1F_EENS_8epilogue10collective18CollectiveEpilogueINS1H_23Sm100TmaWarpSpecializedILi1ELi1ELi32ELb0ELb0EEEJNS5_IJSG_SG_SG_EEENS5_IJNSW_ISG_SC_EES1N_EEESI_SJ_SI_SJ_NS1H_6fusion15FusionCallbacksIS1L_NS1P_13LinCombEltActINS1H_6thread7SigmoidESI_fSI_fLNS_15FloatRoundStyleE2EEES1M_S1O_JEEENS4_5SM1004TMEM4LOAD26SM100_TMEM_LOAD_32dp32b32xENS4_13SM90_TMA_LOADES1E_NS4_39AutoVectorizingCopyWithAssumedAlignmentILi128EEENS4_14SM90_TMA_STOREES1E_S23_S23_EEEvvEEEEvNT_6ParamsE)
	.align		4
        /*000c*/ 	.word	index@(__assertfail)
	.align		4
        /*0010*/ 	.word	0x00000000
	.align		4
        /*0014*/ 	.word	0xfffffffe
	.align		4
        /*0018*/ 	.word	0x00000000
	.align		4
        /*001c*/ 	.word	0xfffffffd
	.align		4
        /*0020*/ 	.word	0x00000000
	.align		4
        /*0024*/ 	.word	0xfffffffc


//--------------------- .nv.constant4             --------------------------
	.section	.nv.constant4,"a",@progbits
	.align	8
	.align		8
.nv.constant4:
        /*0000*/ 	.dword	__assertfail
	.align		8
        /*0008*/ 	.dword	__unnamed_1
	.align		8
        /*0010*/ 	.dword	__unnamed_2
	.align		8
        /*0018*/ 	.dword	_ZN39_INTERNAL_922a1b66_4_k_cu_31be3251_35184cuda3std3__45__cpo5beginE
	.align		8
        /*0020*/ 	.dword	_ZN39_INTERNAL_922a1b66_4_k_cu_31be3251_35184cuda3std3__45__cpo3endE
	.align		8
        /*0028*/ 	.dword	_ZN39_INTERNAL_922a1b66_4_k_cu_31be3251_35184cuda3std3__45__cpo6cbeginE
	.align		8
        /*0030*/ 	.dword	_ZN39_INTERNAL_922a1b66_4_k_cu_31be3251_35184cuda3std3__45__cpo4cendE
	.align		8
        /*0038*/ 	.dword	_ZN39_INTERNAL_922a1b66_4_k_cu_31be3251_35184cuda3std3__441_GLOBAL__N__922a1b66_4_k_cu_31be3251_35186ignoreE
	.align		8
        /*0040*/ 	.dword	_ZN39_INTERNAL_922a1b66_4_k_cu_31be3251_35184cuda3std3__419piecewise_constructE
	.align		8
        /*0048*/ 	.dword	_ZN39_INTERNAL_922a1b66_4_k_cu_31be3251_35184cuda3std3__48in_placeE
	.align		8
        /*0050*/ 	.dword	_ZN39_INTERNAL_922a1b66_4_k_cu_31be3251_35184cuda3std6ranges3__45__cpo4swapE
	.align		8
        /*0058*/ 	.dword	_ZN39_INTERNAL_922a1b66_4_k_cu_31be3251_35184cuda3std6ranges3__45__cpo9iter_moveE
	.align		8
        /*0060*/ 	.dword	_ZN39_INTERNAL_922a1b66_4_k_cu_31be3251_35184cute7productE
	.align		8
        /*0068*/ 	.dword	_ZN39_INTERNAL_922a1b66_4_k_cu_31be3251_35184cute1_E
	.align		8
        /*0070*/ 	.dword	$str$25
	.align		8
        /*0078*/ 	.dword	$str$26
	.align		8
        /*0080*/ 	.dword	$str$27
	.align		8
        /*0088*/ 	.dword	$str$28


//--------------------- .text._ZN7cutlass13device_kernelINS_4gemm6kernel13GemmUniversalIN4cute5tupleIJiiiiEEENS1_10collective13CollectiveMmaINS1_35MainloopSm100TmaUmmaWarpSpecializedILi36ELi2ELi4ENS5_IJNS4_1CILi2EEENSA_ILi1EEESC_EEEEENS5_IJNSA_ILi128EEENSA_ILi64EEESG_EEENS_12float_e4m3_tENS5_IJlSC_lEEESI_SJ_NS4_8TiledMMAINS4_8MMA_AtomIJNS4_10MMA_TraitsINS4_25SM100_MMA_F8F6F4_2x1SM_SSEJSI_SI_fSF_SG_NS4_17integral_constantINS4_4UMMA5MajorELSQ_0EEESR_NSO_INSP_7ScaleInELSS_0EEEST_EEEEEENS4_6LayoutINS5_IJSC_SC_SC_EEENS5_IJNSA_ILi0EEESY_SY_EEEEENS5_IJNS4_10UnderscoreES11_S11_EEEEENS4_18SM100_TMA_2SM_LOADENS4_14ComposedLayoutINS4_7SwizzleILi2ELi4ELi3EEENS4_18smem_ptr_flag_bitsILi8EEENSW_INS5_IJNSA_ILi8EEESG_EEENS5_IJSG_SC_EEEEEEEvNS4_8identityES14_S1E_vS1F_EENS_8epilogue10collective18CollectiveEpilogueINS1H_23Sm100TmaWarpSpecializedILi1ELi1ELi32ELb0ELb0EEEJNS5_IJSG_SG_SG_EEENS5_IJNSW_ISG_SC_EES1N_EEESI_SJ_SI_SJ_NS1H_6fusion15FusionCallbacksIS1L_NS1P_13LinCombEltActINS1H_6thread7SigmoidESI_fSI_fLNS_15FloatRoundStyleE2EEES1M_S1O_JEEENS4_5SM1004TMEM4LOAD26SM100_TMEM_LOAD_32dp32b32xENS4_13SM90_TMA_LOADES1E_NS4_39AutoVectorizingCopyWithAssumedAlignmentILi128EEENS4_14SM90_TMA_STOREES1E_S23_S23_EEEvvEEEEvNT_6ParamsE --------------------------
	.section	.text._ZN7cutlass13device_kernelINS_4gemm6kernel13GemmUniversalIN4cute5tupleIJiiiiEEENS1_10collective13CollectiveMmaINS1_35MainloopSm100TmaUmmaWarpSpecializedILi36ELi2ELi4ENS5_IJNS4_1CILi2EEENSA_ILi1EEESC_EEEEENS5_IJNSA_ILi128EEENSA_ILi64EEESG_EEENS_12float_e4m3_tENS5_IJlSC_lEEESI_SJ_NS4_8TiledMMAINS4_8MMA_AtomIJNS4_10MMA_TraitsINS4_25SM100_MMA_F8F6F4_2x1SM_SSEJSI_SI_fSF_SG_NS4_17integral_constantINS4_4UMMA5MajorELSQ_0EEESR_NSO_INSP_7ScaleInELSS_0EEEST_EEEEEENS4_6LayoutINS5_IJSC_SC_SC_EEENS5_IJNSA_ILi0EEESY_SY_EEEEENS5_IJNS4_10UnderscoreES11_S11_EEEEENS4_18SM100_TMA_2SM_LOADENS4_14ComposedLayoutINS4_7SwizzleILi2ELi4ELi3EEENS4_18smem_ptr_flag_bitsILi8EEENSW_INS5_IJNSA_ILi8EEESG_EEENS5_IJSG_SC_EEEEEEEvNS4_8identityES14_S1E_vS1F_EENS_8epilogue10collective18CollectiveEpilogueINS1H_23Sm100TmaWarpSpecializedILi1ELi1ELi32ELb0ELb0EEEJNS5_IJSG_SG_SG_EEENS5_IJNSW_ISG_SC_EES1N_EEESI_SJ_SI_SJ_NS1H_6fusion15FusionCallbacksIS1L_NS1P_13LinCombEltActINS1H_6thread7SigmoidESI_fSI_fLNS_15FloatRoundStyleE2EEES1M_S1O_JEEENS4_5SM1004TMEM4LOAD26SM100_TMEM_LOAD_32dp32b32xENS4_13SM90_TMA_LOADES1E_NS4_39AutoVectorizingCopyWithAssumedAlignmentILi128EEENS4_14SM90_TMA_STOREES1E_S23_S23_EEEvvEEEEvNT_6ParamsE,"ax",@progbits
	.align	128
.text._ZN7cutlass13device_kernelINS_4gemm6kernel13GemmUniversalIN4cute5tupleIJiiiiEEENS1_10collective13CollectiveMmaINS1_35MainloopSm100TmaUmmaWarpSpecializedILi36ELi2ELi4ENS5_IJNS4_1CILi2EEENSA_ILi1EEESC_EEEEENS5_IJNSA_ILi128EEENSA_ILi64EEESG_EEENS_12float_e4m3_tENS5_IJlSC_lEEESI_SJ_NS4_8TiledMMAINS4_8MMA_AtomIJNS4_10MMA_TraitsINS4_25SM100_MMA_F8F6F4_2x1SM_SSEJSI_SI_fSF_SG_NS4_17integral_constantINS4_4UMMA5MajorELSQ_0EEESR_NSO_INSP_7ScaleInELSS_0EEEST_EEEEEENS4_6LayoutINS5_IJSC_SC_SC_EEENS5_IJNSA_ILi0EEESY_SY_EEEEENS5_IJNS4_10UnderscoreES11_S11_EEEEENS4_18SM100_TMA_2SM_LOADENS4_14ComposedLayoutINS4_7SwizzleILi2ELi4ELi3EEENS4_18smem_ptr_flag_bitsILi8EEENSW_INS5_IJNSA_ILi8EEESG_EEENS5_IJSG_SC_EEEEEEEvNS4_8identityES14_S1E_vS1F_EENS_8epilogue10collective18CollectiveEpilogueINS1H_23Sm100TmaWarpSpecializedILi1ELi1ELi32ELb0ELb0EEEJNS5_IJSG_SG_SG_EEENS5_IJNSW_ISG_SC_EES1N_EEESI_SJ_SI_SJ_NS1H_6fusion15FusionCallbacksIS1L_NS1P_13LinCombEltActINS1H_6thread7SigmoidESI_fSI_fLNS_15FloatRoundStyleE2EEES1M_S1O_JEEENS4_5SM1004TMEM4LOAD26SM100_TMEM_LOAD_32dp32b32xENS4_13SM90_TMA_LOADES1E_NS4_39AutoVectorizingCopyWithAssumedAlignmentILi128EEENS4_14SM90_TMA_STOREES1E_S23_S23_EEEvvEEEEvNT_6ParamsE:
        .type           _ZN7cutlass13device_kernelINS_4gemm6kernel13GemmUniversalIN4cute5tupleIJiiiiEEENS1_10collective13CollectiveMmaINS1_35MainloopSm100TmaUmmaWarpSpecializedILi36ELi2ELi4ENS5_IJNS4_1CILi2EEENSA_ILi1EEESC_EEEEENS5_IJNSA_ILi128EEENSA_ILi64EEESG_EEENS_12float_e4m3_tENS5_IJlSC_lEEESI_SJ_NS4_8TiledMMAINS4_8MMA_AtomIJNS4_10MMA_TraitsINS4_25SM100_MMA_F8F6F4_2x1SM_SSEJSI_SI_fSF_SG_NS4_17integral_constantINS4_4UMMA5MajorELSQ_0EEESR_NSO_INSP_7ScaleInELSS_0EEEST_EEEEEENS4_6LayoutINS5_IJSC_SC_SC_EEENS5_IJNSA_ILi0EEESY_SY_EEEEENS5_IJNS4_10UnderscoreES11_S11_EEEEENS4_18SM100_TMA_2SM_LOADENS4_14ComposedLayoutINS4_7SwizzleILi2ELi4ELi3EEENS4_18smem_ptr_flag_bitsILi8EEENSW_INS5_IJNSA_ILi8EEESG_EEENS5_IJSG_SC_EEEEEEEvNS4_8identityES14_S1E_vS1F_EENS_8epilogue10collective18CollectiveEpilogueINS1H_23Sm100TmaWarpSpecializedILi1ELi1ELi32ELb0ELb0EEEJNS5_IJSG_SG_SG_EEENS5_IJNSW_ISG_SC_EES1N_EEESI_SJ_SI_SJ_NS1H_6fusion15FusionCallbacksIS1L_NS1P_13LinCombEltActINS1H_6thread7SigmoidESI_fSI_fLNS_15FloatRoundStyleE2EEES1M_S1O_JEEENS4_5SM1004TMEM4LOAD26SM100_TMEM_LOAD_32dp32b32xENS4_13SM90_TMA_LOADES1E_NS4_39AutoVectorizingCopyWithAssumedAlignmentILi128EEENS4_14SM90_TMA_STOREES1E_S23_S23_EEEvvEEEEvNT_6ParamsE,@function
        .size           _ZN7cutlass13device_kernelINS_4gemm6kernel13GemmUniversalIN4cute5tupleIJiiiiEEENS1_10collective13CollectiveMmaINS1_35MainloopSm100TmaUmmaWarpSpecializedILi36ELi2ELi4ENS5_IJNS4_1CILi2EEENSA_ILi1EEESC_EEEEENS5_IJNSA_ILi128EEENSA_ILi64EEESG_EEENS_12float_e4m3_tENS5_IJlSC_lEEESI_SJ_NS4_8TiledMMAINS4_8MMA_AtomIJNS4_10MMA_TraitsINS4_25SM100_MMA_F8F6F4_2x1SM_SSEJSI_SI_fSF_SG_NS4_17integral_constantINS4_4UMMA5MajorELSQ_0EEESR_NSO_INSP_7ScaleInELSS_0EEEST_EEEEEENS4_6LayoutINS5_IJSC_SC_SC_EEENS5_IJNSA_ILi0EEESY_SY_EEEEENS5_IJNS4_10UnderscoreES11_S11_EEEEENS4_18SM100_TMA_2SM_LOADENS4_14ComposedLayoutINS4_7SwizzleILi2ELi4ELi3EEENS4_18smem_ptr_flag_bitsILi8EEENSW_INS5_IJNSA_ILi8EEESG_EEENS5_IJSG_SC_EEEEEEEvNS4_8identityES14_S1E_vS1F_EENS_8epilogue10collective18CollectiveEpilogueINS1H_23Sm100TmaWarpSpecializedILi1ELi1ELi32ELb0ELb0EEEJNS5_IJSG_SG_SG_EEENS5_IJNSW_ISG_SC_EES1N_EEESI_SJ_SI_SJ_NS1H_6fusion15FusionCallbacksIS1L_NS1P_13LinCombEltActINS1H_6thread7SigmoidESI_fSI_fLNS_15FloatRoundStyleE2EEES1M_S1O_JEEENS4_5SM1004TMEM4LOAD26SM100_TMEM_LOAD_32dp32b32xENS4_13SM90_TMA_LOADES1E_NS4_39AutoVectorizingCopyWithAssumedAlignmentILi128EEENS4_14SM90_TMA_STOREES1E_S23_S23_EEEvvEEEEvNT_6ParamsE,(.L_x_347 - _ZN7cutlass13device_kernelINS_4gemm6kernel13GemmUniversalIN4cute5tupleIJiiiiEEENS1_10collective13CollectiveMmaINS1_35MainloopSm100TmaUmmaWarpSpecializedILi36ELi2ELi4ENS5_IJNS4_1CILi2EEENSA_ILi1EEESC_EEEEENS5_IJNSA_ILi128EEENSA_ILi64EEESG_EEENS_12float_e4m3_tENS5_IJlSC_lEEESI_SJ_NS4_8TiledMMAINS4_8MMA_AtomIJNS4_10MMA_TraitsINS4_25SM100_MMA_F8F6F4_2x1SM_SSEJSI_SI_fSF_SG_NS4_17integral_constantINS4_4UMMA5MajorELSQ_0EEESR_NSO_INSP_7ScaleInELSS_0EEEST_EEEEEENS4_6LayoutINS5_IJSC_SC_SC_EEENS5_IJNSA_ILi0EEESY_SY_EEEEENS5_IJNS4_10UnderscoreES11_S11_EEEEENS4_18SM100_TMA_2SM_LOADENS4_14ComposedLayoutINS4_7SwizzleILi2ELi4ELi3EEENS4_18smem_ptr_flag_bitsILi8EEENSW_INS5_IJNSA_ILi8EEESG_EEENS5_IJSG_SC_EEEEEEEvNS4_8identityES14_S1E_vS1F_EENS_8epilogue10collective18CollectiveEpilogueINS1H_23Sm100TmaWarpSpecializedILi1ELi1ELi32ELb0ELb0EEEJNS5_IJSG_SG_SG_EEENS5_IJNSW_ISG_SC_EES1N_EEESI_SJ_SI_SJ_NS1H_6fusion15FusionCallbacksIS1L_NS1P_13LinCombEltActINS1H_6thread7SigmoidESI_fSI_fLNS_15FloatRoundStyleE2EEES1M_S1O_JEEENS4_5SM1004TMEM4LOAD26SM100_TMEM_LOAD_32dp32b32xENS4_13SM90_TMA_LOADES1E_NS4_39AutoVectorizingCopyWithAssumedAlignmentILi128EEENS4_14SM90_TMA_STOREES1E_S23_S23_EEEvvEEEEvNT_6ParamsE)
        .other          _ZN7cutlass13device_kernelINS_4gemm6kernel13GemmUniversalIN4cute5tupleIJiiiiEEENS1_10collective13CollectiveMmaINS1_35MainloopSm100TmaUmmaWarpSpecializedILi36ELi2ELi4ENS5_IJNS4_1CILi2EEENSA_ILi1EEESC_EEEEENS5_IJNSA_ILi128EEENSA_ILi64EEESG_EEENS_12float_e4m3_tENS5_IJlSC_lEEESI_SJ_NS4_8TiledMMAINS4_8MMA_AtomIJNS4_10MMA_TraitsINS4_25SM100_MMA_F8F6F4_2x1SM_SSEJSI_SI_fSF_SG_NS4_17integral_constantINS4_4UMMA5MajorELSQ_0EEESR_NSO_INSP_7ScaleInELSS_0EEEST_EEEEEENS4_6LayoutINS5_IJSC_SC_SC_EEENS5_IJNSA_ILi0EEESY_SY_EEEEENS5_IJNS4_10UnderscoreES11_S11_EEEEENS4_18SM100_TMA_2SM_LOADENS4_14ComposedLayoutINS4_7SwizzleILi2ELi4ELi3EEENS4_18smem_ptr_flag_bitsILi8EEENSW_INS5_IJNSA_ILi8EEESG_EEENS5_IJSG_SC_EEEEEEEvNS4_8identityES14_S1E_vS1F_EENS_8epilogue10collective18CollectiveEpilogueINS1H_23Sm100TmaWarpSpecializedILi1ELi1ELi32ELb0ELb0EEEJNS5_IJSG_SG_SG_EEENS5_IJNSW_ISG_SC_EES1N_EEESI_SJ_SI_SJ_NS1H_6fusion15FusionCallbacksIS1L_NS1P_13LinCombEltActINS1H_6thread7SigmoidESI_fSI_fLNS_15FloatRoundStyleE2EEES1M_S1O_JEEENS4_5SM1004TMEM4LOAD26SM100_TMEM_LOAD_32dp32b32xENS4_13SM90_TMA_LOADES1E_NS4_39AutoVectorizingCopyWithAssumedAlignmentILi128EEENS4_14SM90_TMA_STOREES1E_S23_S23_EEEvvEEEEvNT_6ParamsE,@"STO_CUDA_ENTRY STV_DEFAULT"
_ZN7cutlass13device_kernelINS_4gemm6kernel13GemmUniversalIN4cute5tupleIJiiiiEEENS1_10collective13CollectiveMmaINS1_35MainloopSm100TmaUmmaWarpSpecializedILi36ELi2ELi4ENS5_IJNS4_1CILi2EEENSA_ILi1EEESC_EEEEENS5_IJNSA_ILi128EEENSA_ILi64EEESG_EEENS_12float_e4m3_tENS5_IJlSC_lEEESI_SJ_NS4_8TiledMMAINS4_8MMA_AtomIJNS4_10MMA_TraitsINS4_25SM100_MMA_F8F6F4_2x1SM_SSEJSI_SI_fSF_SG_NS4_17integral_constantINS4_4UMMA5MajorELSQ_0EEESR_NSO_INSP_7ScaleInELSS_0EEEST_EEEEEENS4_6LayoutINS5_IJSC_SC_SC_EEENS5_IJNSA_ILi0EEESY_SY_EEEEENS5_IJNS4_10UnderscoreES11_S11_EEEEENS4_18SM100_TMA_2SM_LOADENS4_14ComposedLayoutINS4_7SwizzleILi2ELi4ELi3EEENS4_18smem_ptr_flag_bitsILi8EEENSW_INS5_IJNSA_ILi8EEESG_EEENS5_IJSG_SC_EEEEEEEvNS4_8identityES14_S1E_vS1F_EENS_8epilogue10collective18CollectiveEpilogueINS1H_23Sm100TmaWarpSpecializedILi1ELi1ELi32ELb0ELb0EEEJNS5_IJSG_SG_SG_EEENS5_IJNSW_ISG_SC_EES1N_EEESI_SJ_SI_SJ_NS1H_6fusion15FusionCallbacksIS1L_NS1P_13LinCombEltActINS1H_6thread7SigmoidESI_fSI_fLNS_15FloatRoundStyleE2EEES1M_S1O_JEEENS4_5SM1004TMEM4LOAD26SM100_TMEM_LOAD_32dp32b32xENS4_13SM90_TMA_LOADES1E_NS4_39AutoVectorizingCopyWithAssumedAlignmentILi128EEENS4_14SM90_TMA_STOREES1E_S23_S23_EEEvvEEEEvNT_6ParamsE:
[----:B------:R-:W1:Y:S01]  /*0000*/  LDC R1, c[0x0][0x37c] ;  /* 0x0000df00ff017b82 */ /* 0x000e620000000800 */
[----:B------:R-:W2:Y:S01]  /*0010*/  S2R R106, SR_TID.X ;  /* 0x00000000006a7919 */ /* 0x000ea20000002100 */
[----:B------:R-:W3:Y:S06]  /*0020*/  LDCU.64 UR8, c[0x0][0x890] ;  /* 0x00011200ff0877ac */ /* 0x000eec0008000a00 */
[----:B------:R-:W4:Y:S01]  /*0030*/  S2UR UR37, SR_CgaCtaId ;  /* 0x00000000002579c3 */ /* 0x000f220000008800 */
[----:B------:R-:W-:Y:S02]  /*0040*/  PRMT R102, RZ, 0x7610, R102 ;  /* 0x00007610ff667816 */ /* 0x000fe40000000066 */
[----:B------:R-:W-:Y:S01]  /*0050*/  ELECT P0, URZ, PT ;  /* 0x0000000000ff782f */ /* 0x000fe20003800000 */
[----:B------:R-:W1:Y:S01]  /*0060*/  LDCU.64 UR40, c[0x0][0x358] ;  /* 0x00006b00ff2877ac */ /* 0x000e620008000a00 */
[----:B---3--:R-:W-:-:S04]  /*0070*/  UISETP.NE.U32.AND UP2, UPT, UR8, URZ, UPT ;  /* 0x000000ff0800728c */ /* 0x008fc8000bf45070 */
[----:B------:R-:W-:Y:S02]  /*0080*/  UISETP.NE.AND.EX UP2, UPT, UR9, URZ, UPT, UP2 ;  /* 0x000000ff0900728c */ /* 0x000fe4000bf45320 */
[----:B----4-:R-:W-:Y:S02]  /*0090*/  ULOP3.LUT UR5, UR37, 0x1, URZ, 0xc0, !UPT ;  /* 0x0000000125057892 */ /* 0x010fe4000f8ec0ff */
[----:B------:R-:W-:Y:S01]  /*00a0*/  ULOP3.LUT UR4, UR37, 0x1, URZ, 0x3c, !UPT ;  /* 0x0000000125047892 */ /* 0x000fe2000f8e3cff */
[----:B--2---:R-:W-:-:S05]  /*00b0*/  SHF.R.U32.HI R109, RZ, 0x5, R106 ;  /* 0x00000005ff6d7819 */ /* 0x004fca000001166a */
[----:B------:R-:W2:Y:S02]  /*00c0*/  SHFL.IDX PT, R0, R109, RZ, 0x1f ;  /* 0x00001fff6d007589 */ /* 0x000ea400000e0000 */
[----:B--2---:R-:W-:Y:S01]  /*00d0*/  R2UR UR10, R0 ;  /* 0x00000000000a72ca */ /* 0x004fe200000e0000 */
[----:B-1----:R-:W-:Y:S05]  /*00e0*/  BRA.U UP2, `(.L_x_0) ;  /* 0x00000001022c7547 */ /* 0x002fea000b800000 */
[----:B------:R-:W1:Y:S02]  /*00f0*/  LDCU.64 UR6, c[0x0][0x888] ;  /* 0x00011100ff0677ac */ /* 0x000e640008000a00 */
[----:B-1----:R-:W-:-:S04]  /*0100*/  UISETP.NE.U32.AND UP0, UPT, UR6, URZ, UPT ;  /* 0x000000ff0600728c */ /* 0x002fc8000bf05070 */
[----:B------:R-:W-:-:S09]  /*0110*/  UISETP.NE.AND.EX UP0, UPT, UR7, URZ, UPT, UP0 ;  /* 0x000000ff0700728c */ /* 0x000fd2000bf05300 */
[----:B------:R-:W-:Y:S05]  /*0120*/  BRA.U !UP0, `(.L_x_1) ;  /* 0x0000000108107547 */ /* 0x000fea000b800000 */
[----:B------:R-:W1:Y:S02]  /*0130*/  LDC.64 R68, c[0x0][0x888] ;  /* 0x00022200ff447b82 */ /* 0x000e640000000a00 */
[----:B-1----:R1:W5:Y:S01]  /*0140*/  LDG.E R68, desc[UR40][R68.64] ;  /* 0x0000002844447981 */ /* 0x002362000c1e1900 */
[----:B------:R-:W-:Y:S01]  /*0150*/  HFMA2 R102, -RZ, RZ, 0, 5.9604644775390625e-08 ;  /* 0x00000001ff667431 */ /* 0x000fe200000001ff */
[----:B------:R-:W-:Y:S05]  /*0160*/  BRA `(.L_x_0) ;  /* 0x00000000000c7947 */ /* 0x000fea0003800000 */
.L_x_1:
[----:B------:R-:W1:Y:S01]  /*0170*/  LDCU UR6, c[0x0][0x880] ;  /* 0x00011000ff0677ac */ /* 0x000e620008000800 */
[----:B------:R-:W-:Y:S01]  /*0180*/  HFMA2 R102, -RZ, RZ, 0, 5.9604644775390625e-08 ;  /* 0x00000001ff667431 */ /* 0x000fe200000001ff */
[----:B-1----:R-:W-:-:S07]  /*0190*/  MOV R68, UR6 ;  /* 0x0000000600447c02 */ /* 0x002fce0008000f00 */
.L_x_0:
[----:B------:R-:W2:Y:S02]  /*01a0*/  LDCU.64 UR6, c[0x0][0x8b0] ;  /* 0x00011600ff0677ac */ /* 0x000ea40008000a00 */
[----:B--2---:R-:W-:-:S04]  /*01b0*/  UISETP.NE.U32.AND UP0, UPT, UR6, URZ, UPT ;  /* 0x000000ff0600728c */ /* 0x004fc8000bf05070 */
[----:B------:R-:W-:-:S09]  /*01c0*/  UISETP.NE.AND.EX UP0, UPT, UR7, URZ, UPT, UP0 ;  /* 0x000000ff0700728c */ /* 0x000fd2000bf05300 */
[----:B------:R-:W-:Y:S05]  /*01d0*/  BRA.U UP0, `(.L_x_2) ;  /* 0x0000000100247547 */ /* 0x000fea000b800000 */
[----:B------:R-:W2:Y:S02]  /*01e0*/  LDCU.64 UR6, c[0x0][0x8a8] ;  /* 0x00011500ff0677ac */ /* 0x000ea40008000a00 */
[----:B--2---:R-:W-:-:S04]  /*01f0*/  UISETP.NE.U32.AND UP0, UPT, UR6, URZ, UPT ;  /* 0x000000ff0600728c */ /* 0x004fc8000bf05070 */
[----:B------:R-:W-:-:S09]  /*0200*/  UISETP.NE.AND.EX UP0, UPT, UR7, URZ, UPT, UP0 ;  /* 0x000000ff0700728c */ /* 0x000fd2000bf05300 */
[----:B------:R-:W-:Y:S05]  /*0210*/  BRA.U !UP0, `(.L_x_3) ;  /* 0x00000001080c7547 */ /* 0x000fea000b800000 */
[----:B------:R-:W2:Y:S02]  /*0220*/  LDC.64 R46, c[0x0][0x8a8] ;  /* 0x00022a00ff2e7b82 */ /* 0x000ea40000000a00 */
[----:B--2---:R2:W5:Y:S01]  /*0230*/  LDG.E R46, desc[UR40][R46.64] ;  /* 0x000000282e2e7981 */ /* 0x004562000c1e1900 */
[----:B------:R-:W-:Y:S05]  /*0240*/  BRA `(.L_x_2) ;  /* 0x0000000000087947 */ /* 0x000fea0003800000 */
.L_x_3:
[----:B------:R-:W2:Y:S02]  /*0250*/  LDCU UR6, c[0x0][0x8a0] ;  /* 0x00011400ff0677ac */ /* 0x000ea40008000800 */
[----:B--2---:R-:W-:Y:S02]  /*0260*/  MOV R46, UR6 ;  /* 0x00000006002e7c02 */ /* 0x004fe40008000f00 */
.L_x_2:
[----:B------:R-:W-:Y:S01]  /*0270*/  IMAD.U32 R0, RZ, RZ, UR10 ;  /* 0x0000000aff007e24 */ /* 0x000fe2000f8e00ff */
[----:B------:R-:W-:Y:S04]  /*0280*/  BSSY.RECONVERGENT B0, `(.L_x_4) ;  /* 0x000000c000007945 */ /* 0x000fe80003800200 */
[C---:B------:R-:W-:Y:S02]  /*0290*/  ISETP.NE.OR P2, PT, R0.reuse, 0x1, !P0 ;  /* 0x000000010000780c */ /* 0x040fe40004745670 */
[----:B------:R-:W-:-:S11]  /*02a0*/  ISETP.NE.OR P1, PT, R0, 0x3, !P0 ;  /* 0x000000030000780c */ /* 0x000fd60004725670 */
[----:B------:R-:W-:Y:S05]  /*02b0*/  @P2 BRA `(.L_x_5) ;  /* 0x0000000000202947 */ /* 0x000fea0003800000 */
[----:B------:R-:W3:Y:S02]  /*02c0*/  LDCU.64 UR6, c[0x0][0x348] ;  /* 0x00006900ff0677ac */ /* 0x000ee40008000a00 */
[----:B---3--:R-:W-:Y:S02]  /*02d0*/  UIADD3 UR12, UP1, UPT, UR6, 0x80, URZ ;  /* 0x00000080060c7890 */ /* 0x008fe4000ff3e0ff */
[----:B------:R-:W-:Y:S02]  /*02e0*/  UIADD3 UR6, UP0, UPT, UR6, 0x180, URZ ;  /* 0x0000018006067890 */ /* 0x000fe4000ff1e0ff */
[----:B------:R-:W-:Y:S02]  /*02f0*/  UIADD3.X UR13, UPT, UPT, URZ, UR7, URZ, UP1, !UPT ;  /* 0x00000007ff0d7290 */ /* 0x000fe40008ffe4ff */
[----:B------:R-:W-:-:S07]  /*0300*/  UIADD3.X UR7, UPT, UPT, URZ, UR7, URZ, UP0, !UPT ;  /* 0x00000007ff077290 */ /* 0x000fce00087fe4ff */
[----:B------:R3:W-:Y:S02]  /*0310*/  UTMACCTL.PF [UR12] ;  /* 0x000000000c0079b9 */ /* 0x0007e40008040000 */
[----:B------:R3:W-:Y:S02]  /*0320*/  UTMACCTL.PF [UR6] ;  /* 0x00000000060079b9 */ /* 0x0007e40008040000 */
[----:B---3--:R-:W-:Y:S01]  /*0330*/  NOP ;  /* 0x0000000000007918 */ /* 0x008fe20000000000 */
.L_x_5:
[----:B------:R-:W-:Y:S05]  /*0340*/  BSYNC.RECONVERGENT B0 ;  /* 0x0000000000007941 */ /* 0x000fea0003800200 */
.L_x_4:
[----:B------:R-:W-:Y:S04]  /*0350*/  BSSY.RECONVERGENT B0, `(.L_x_6) ;  /* 0x000000a000007945 */ /* 0x000fe80003800200 */
        /* <DEDUP_REMOVED lines=9> */
.L_x_7:
[----:B------:R-:W-:Y:S05]  /*03f0*/  BSYNC.RECONVERGENT B0 ;  /* 0x0000000000007941 */ /* 0x000fea0003800200 */
.L_x_6:
[----:B------:R-:W3:Y:S01]  /*0400*/  LDCU.64 UR6, c[0x0][0x888] ;  /* 0x00011100ff0677ac */ /* 0x000ee20008000a00 */
[----:B------:R-:W-:Y:S02]  /*0410*/  UISETP.EQ.U32.AND UP1, UPT, UR8, URZ, UPT ;  /* 0x000000ff0800728c */ /* 0x000fe4000bf22070 */
[----:B------:R-:W-:Y:S02]  /*0420*/  UPLOP3.LUT UP5, UPT, UPT, UPT, UPT, 0x40, 0x4 ;  /* 0x000000000004789c */ /* 0x000fe40003fae870 */
[----:B---3--:R-:W-:-:S04]  /*0430*/  UISETP.NE.U32.AND UP0, UPT, UR6, URZ, UPT ;  /* 0x000000ff0600728c */ /* 0x008fc8000bf05070 */
[----:B------:R-:W-:-:S04]  /*0440*/  UISETP.NE.AND.EX UP0, UPT, UR7, URZ, UPT, UP0 ;  /* 0x000000ff0700728c */ /* 0x000fc8000bf05300 */
[----:B------:R-:W-:-:S04]  /*0450*/  UISETP.EQ.OR.EX UP3, UPT, UR9, URZ, !UP0, UP1 ;  /* 0x000000ff0900728c */ /* 0x000fc8000c762710 */
[----:B------:R-:W-:-:S05]  /*0460*/  UP2UR UR44, UPR, URZ, 0x8 ;  /* 0x00000008ff2c7883 */ /* 0x000fca0008000000 */
[----:B------:R-:W-:Y:S07]  /*0470*/  BRA.U !UP3, `(.L_x_8) ;  /* 0x000000010b147547 */ /* 0x000fee000b800000 */
[----:B------:R-:W-:Y:S01]  /*0480*/  PLOP3.LUT P2, PT, PT, PT, UP2, 0x80, 0x8 ;  /* 0x000000000008781c */ /* 0x000fe20003f4f028 */
[----:B------:R-:W-:-:S12]  /*0490*/  UPLOP3.LUT UP5, UPT, UPT, UPT, UP0, 0x40, 0x4 ;  /* 0x000000000004789c */ /* 0x000fd80003fae800 */
[----:B-----5:R-:W-:-:S13]  /*04a0*/  @!P2 FSETP.EQ.AND P1, PT, R68, RZ, PT ;  /* 0x000000ff4400a20b */ /* 0x020fda0003f22000 */
[----:B------:R-:W-:Y:S01]  /*04b0*/  @!P2 VOTEU.ANY UP1, P1 ;  /* 0x0000000000ffa886 */ /* 0x000fe20000820100 */
[----:B------:R-:W-:-:S11]  /*04c0*/  @!UP2 UPLOP3.LUT UP5, UPT, UPT, UPT, UP1, 0x80, 0x8 ;  /* 0x000000000008a89c */ /* 0x000fd60003faf010 */
.L_x_8:
[----:B------:R-:W3:Y:S01]  /*04d0*/  SHFL.IDX PT, R0, R109, RZ, 0x1f ;  /* 0x00001fff6d007589 */ /* 0x000ee200000e0000 */
[----:B------:R-:W-:-:S04]  /*04e0*/  UISETP.NE.AND UP1, UPT, UR10, 0x2, UPT ;  /* 0x000000020a00788c */ /* 0x000fc8000bf25270 */
[----:B------:R-:W-:Y:S02]  /*04f0*/  UISETP.EQ.AND UP2, UPT, UR5, URZ, !UP1 ;  /* 0x000000ff0500728c */ /* 0x000fe4000cf42270 */
[----:B------:R-:W-:-:S04]  /*0500*/  USEL UR7, URZ, 0x1, UP1 ;  /* 0x00000001ff077887 */ /* 0x000fc80008800000 */
[----:B------:R-:W-:Y:S02]  /*0510*/  PLOP3.LUT P5, PT, P0, PT, UP2, 0x80, 0x8 ;  /* 0x000000000008781c */ /* 0x000fe400007af028 */
[----:B---3--:R-:W-:-:S13]  /*0520*/  ISETP.NE.AND P1, PT, R0, RZ, PT ;  /* 0x000000ff0000720c */ /* 0x008fda0003f25270 */
[----:B------:R-:W-:Y:S05]  /*0530*/  @P1 BRA `(.L_x_9) ;  /* 0x0000000400501947 */ /* 0x000fea0003800000 */
[----:B------:R-:W-:Y:S01]  /*0540*/  ELECT P1, URZ, PT ;  /* 0x0000000000ff782f */ /* 0x000fe20003820000 */
[----:B------:R-:W-:-:S12]  /*0550*/  BSSY.RECONVERGENT B0, `(.L_x_9) ;  /* 0x0000052000007945 */ /* 0x000fd80003800200 */
[----:B------:R-:W-:Y:S05]  /*0560*/  @!P1 BRA `(.L_x_10) ;  /* 0x0000000400409947 */ /* 0x000fea0003800000 */
[----:B------:R-:W-:Y:S01]  /*0570*/  UMOV UR8, 0x400 ;  /* 0x0000040000087882 */ /* 0x000fe20000000000 */
[----:B------:R-:W-:Y:S01]  /*0580*/  UMOV UR6, 0x1 ;  /* 0x0000000100067882 */ /* 0x000fe20000000000 */
[----:B------:R-:W-:Y:S02]  /*0590*/  ULEA UR8, UR37, UR8, 0x18 ;  /* 0x0000000825087291 */ /* 0x000fe4000f8ec0ff */
[----:B------:R-:W-:-:S04]  /*05a0*/  UIADD3 UR12, UPT, UPT, -UR6, 0x100000, URZ ;  /* 0x00100000060c7890 */ /* 0x000fc8000fffe1ff */
[----:B------:R-:W-:Y:S02]  /*05b0*/  USHF.L.U32 UR13, UR12, 0xb, URZ ;  /* 0x0000000b0c0d7899 */ /* 0x000fe400080006ff */
[----:B------:R-:W-:Y:S01]  /*05c0*/  USHF.L.U32 UR12, UR12, 0x1, URZ ;  /* 0x000000010c0c7899 */ /* 0x000fe200080006ff */
[----:B------:R-:W3:Y:S11]  /*05d0*/  FENCE.VIEW.ASYNC.S ;  /* 0x00000000000073c6 */ /* 0x000ef60000000000 */
[----:B---3--:R3:W4:Y:S01]  /*05e0*/  SYNCS.EXCH.64 URZ, [UR8], UR12 ;  /* 0x0000000c08ff75b2 */ /* 0x0087220008000100 */
[----:B------:R3:W1:Y:S01]  /*05f0*/  SYNCS.EXCH.64 URZ, [UR8+0x120], UR12 ;  /* 0x0001200c08ff75b2 */ /* 0x0006620008000100 */
        /* <DEDUP_REMOVED lines=69> */
[----:B------:R3:W1:Y:S02]  /*0a50*/  SYNCS.EXCH.64 URZ, [UR8+0x238], UR12 ;  /* 0x0002380c08ff75b2 */ /* 0x0006640008000100 */
[----:B---34-:R-:W-:Y:S01]  /*0a60*/  NOP ;  /* 0x0000000000007918 */ /* 0x018fe20000000000 */
.L_x_10:
[----:B------:R-:W-:Y:S05]  /*0a70*/  BSYNC.RECONVERGENT B0 ;  /* 0x0000000000007941 */ /* 0x000fea0003800200 */
.L_x_9:
[----:B------:R-:W3:Y:S01]  /*0a80*/  SHFL.IDX PT, R0, R109, RZ, 0x1f ;  /* 0x00001fff6d007589 */ /* 0x000ee200000e0000 */
[----:B------:R-:W-:Y:S01]  /*0a90*/  NOP ;  /* 0x0000000000007918 */ /* 0x000fe20000000000 */
[----:B---3--:R-:W-:-:S13]  /*0aa0*/  ISETP.NE.AND P1, PT, R0, 0x1, PT ;  /* 0x000000010000780c */ /* 0x008fda0003f25270 */
[----:B------:R-:W-:Y:S05]  /*0ab0*/  @P1 BRA `(.L_x_11) ;  /* 0x00000000003c1947 */ /* 0x000fea0003800000 */
[----:B------:R-:W-:Y:S01]  /*0ac0*/  UMOV UR9, 0x400 ;  /* 0x0000040000097882 */ /* 0x000fe20000000000 */
[----:B------:R-:W-:Y:S01]  /*0ad0*/  UMOV UR8, 0x20 ;  /* 0x0000002000087882 */ /* 0x000fe20000000000 */
[----:B------:R-:W-:Y:S01]  /*0ae0*/  UMOV UR6, 0x80 ;  /* 0x0000008000067882 */ /* 0x000fe20000000000 */
[----:B------:R-:W-:Y:S02]  /*0af0*/  ULEA UR9, UR37, UR9, 0x18 ;  /* 0x0000000925097291 */ /* 0x000fe4000f8ec0ff */
[----:B------:R-:W-:-:S04]  /*0b00*/  UIADD3 UR12, UPT, UPT, -UR8, 0x100000, URZ ;  /* 0x00100000080c7890 */ /* 0x000fc8000fffe1ff */
[----:B------:R-:W-:Y:S02]  /*0b10*/  USHF.L.U32 UR13, UR12, 0xb, URZ ;  /* 0x0000000b0c0d7899 */ /* 0x000fe400080006ff */
[----:B------:R-:W-:Y:S02]  /*0b20*/  USHF.L.U32 UR12, UR12, 0x1, URZ ;  /* 0x000000010c0c7899 */ /* 0x000fe400080006ff */
[----:B------:R-:W-:-:S04]  /*0b30*/  UIADD3 UR14, UPT, UPT, -UR6, 0x100000, URZ ;  /* 0x00100000060e7890 */ /* 0x000fc8000fffe1ff */
[----:B------:R-:W-:Y:S02]  /*0b40*/  USHF.L.U32 UR15, UR14, 0xb, URZ ;  /* 0x0000000b0e0f7899 */ /* 0x000fe400080006ff */
[----:B------:R-:W-:Y:S01]  /*0b50*/  USHF.L.U32 UR14, UR14, 0x1, URZ ;  /* 0x000000010e0e7899 */ /* 0x000fe200080006ff */
[----:B------:R-:W-:Y:S01]  /*0b60*/  ELECT P1, URZ, PT ;  /* 0x0000000000ff782f */ /* 0x000fe20003820000 */
[----:B------:R-:W3:Y:S02]  /*0b70*/  FENCE.VIEW.ASYNC.S ;  /* 0x00000000000073c6 */ /* 0x000ee40000000000 */
[----:B---3--:R3:W4:Y:S08]  /*0b80*/  SYNCS.EXCH.64 URZ, [UR9+0x240], UR12 ;  /* 0x0002400c09ff75b2 */ /* 0x0087300008000100 */
[----:B------:R3:W1:Y:S01]  /*0b90*/  SYNCS.EXCH.64 URZ, [UR9+0x248], UR14 ;  /* 0x0002480e09ff75b2 */ /* 0x0006620008000100 */
[----:B------:R-:W-:Y:S01]  /*0ba0*/  NOP ;  /* 0x0000000000007918 */ /* 0x000fe20000000000 */
.L_x_11:
[----:B------:R-:W2:Y:S01]  /*0bb0*/  SHFL.IDX PT, R0, R109, RZ, 0x1f ;  /* 0x00001fff6d007589 */ /* 0x000ea200000e0000 */
[----:B------:R-:W-:Y:S01]  /*0bc0*/  NOP ;  /* 0x0000000000007918 */ /* 0x000fe20000000000 */
[----:B--2---:R-:W-:-:S13]  /*0bd0*/  ISETP.NE.AND P1, PT, R0, 0x3, PT ;  /* 0x000000030000780c */ /* 0x004fda0003f25270 */
[----:B------:R-:W-:Y:S05]  /*0be0*/  @P1 BRA `(.L_x_12) ;  /* 0x00000000002c1947 */ /* 0x000fea0003800000 */
[----:B------:R-:W-:Y:S01]  /*0bf0*/  UMOV UR8, 0x400 ;  /* 0x0000040000087882 */ /* 0x000fe20000000000 */
[----:B------:R-:W-:Y:S01]  /*0c00*/  UMOV UR6, 0x20 ;  /* 0x0000002000067882 */ /* 0x000fe20000000000 */
[----:B------:R-:W-:Y:S02]  /*0c10*/  ULEA UR8, UR37, UR8, 0x18 ;  /* 0x0000000825087291 */ /* 0x000fe4000f8ec0ff */
[----:B---3--:R-:W-:-:S04]  /*0c20*/  UIADD3 UR12, UPT, UPT, -UR6, 0x100000, URZ ;  /* 0x00100000060c7890 */ /* 0x008fc8000fffe1ff */
[----:B------:R-:W-:Y:S02]  /*0c30*/  USHF.L.U32 UR13, UR12, 0xb, URZ ;  /* 0x0000000b0c0d7899 */ /* 0x000fe400080006ff */
[----:B------:R-:W-:Y:S01]  /*0c40*/  USHF.L.U32 UR12, UR12, 0x1, URZ ;  /* 0x000000010c0c7899 */ /* 0x000fe200080006ff */
[----:B------:R-:W-:Y:S01]  /*0c50*/  ELECT P1, URZ, PT ;  /* 0x0000000000ff782f */ /* 0x000fe20003820000 */
[----:B------:R-:W2:Y:S10]  /*0c60*/  FENCE.VIEW.ASYNC.S ;  /* 0x00000000000073c6 */ /* 0x000eb40000000000 */
[----:B--2---:R2:W3:Y:S01]  /*0c70*/  SYNCS.EXCH.64 URZ, [UR8+0x250], UR12 ;  /* 0x0002500c08ff75b2 */ /* 0x0044e20008000100 */
[----:B------:R2:W1:Y:S01]  /*0c80*/  SYNCS.EXCH.64 URZ, [UR8+0x258], UR12 ;  /* 0x0002580c08ff75b2 */ /* 0x0004620008000100 */
[----:B------:R-:W-:Y:S01]  /*0c90*/  NOP ;  /* 0x0000000000007918 */ /* 0x000fe20000000000 */
.L_x_12:
[----:B------:R-:W4:Y:S01]  /*0ca0*/  SHFL.IDX PT, R0, R109, RZ, 0x1f ;  /* 0x00001fff6d007589 */ /* 0x000f2200000e0000 */
[----:B------:R-:W-:Y:S01]  /*0cb0*/  NOP ;  /* 0x0000000000007918 */ /* 0x000fe20000000000 */
[----:B----4-:R-:W-:-:S13]  /*0cc0*/  ISETP.NE.AND P1, PT, R0, 0x4, PT ;  /* 0x000000040000780c */ /* 0x010fda0003f25270 */
[----:B------:R-:W-:Y:S05]  /*0cd0*/  @P1 BRA `(.L_x_13) ;  /* 0x0000000000481947 */ /* 0x000fea0003800000 */
[----:B---3--:R-:W-:Y:S01]  /*0ce0*/  UMOV UR9, 0x1a0 ;  /* 0x000001a000097882 */ /* 0x008fe20000000000 */
[----:B--2---:R-:W-:Y:S01]  /*0cf0*/  UMOV UR8, 0x400 ;  /* 0x0000040000087882 */ /* 0x004fe20000000000 */
[----:B------:R-:W-:Y:S01]  /*0d00*/  USEL UR9, UR9, 0x1e0, UP5 ;  /* 0x000001e009097887 */ /* 0x000fe2000a800000 */
        /* <DEDUP_REMOVED lines=9> */
[----:B------:R-:W2:Y:S02]  /*0da0*/  FENCE.VIEW.ASYNC.S ;  /* 0x00000000000073c6 */ /* 0x000ea40000000000 */
[----:B--2---:R4:W2:Y:S08]  /*0db0*/  SYNCS.EXCH.64 URZ, [UR8+0x260], UR12 ;  /* 0x0002600c08ff75b2 */ /* 0x0048b00008000100 */
[----:B------:R4:W3:Y:S01]  /*0dc0*/  SYNCS.EXCH.64 URZ, [UR8+0x270], UR14 ;  /* 0x0002700e08ff75b2 */ /* 0x0008e20008000100 */
[----:B------:R4:W1:Y:S01]  /*0dd0*/  SYNCS.EXCH.64 URZ, [UR8+0x268], UR12 ;  /* 0x0002680c08ff75b2 */ /* 0x0008620008000100 */
[----:B------:R4:W1:Y:S02]  /*0de0*/  SYNCS.EXCH.64 URZ, [UR8+0x278], UR14 ;  /* 0x0002780e08ff75b2 */ /* 0x0008640008000100 */
[----:B----4-:R-:W-:Y:S01]  /*0df0*/  NOP ;  /* 0x0000000000007918 */ /* 0x010fe20000000000 */
.L_x_13:
[----:B------:R-:W4:Y:S01]  /*0e00*/  SHFL.IDX PT, R0, R109, RZ, 0x1f ;  /* 0x00001fff6d007589 */ /* 0x000f2200000e0000 */
[----:B------:R-:W-:Y:S01]  /*0e10*/  NOP ;  /* 0x0000000000007918 */ /* 0x000fe20000000000 */
[----:B----4-:R-:W-:-:S13]  /*0e20*/  ISETP.NE.AND P1, PT, R0, 0x5, PT ;  /* 0x000000050000780c */ /* 0x010fda0003f25270 */
[----:B------:R-:W-:Y:S05]  /*0e30*/  @P1 BRA `(.L_x_14) ;  /* 0x0000000000541947 */ /* 0x000fea0003800000 */
[----:B---3--:R-:W-:Y:S01]  /*0e40*/  UMOV UR9, 0x400 ;  /* 0x0000040000097882 */ /* 0x008fe20000000000 */
[----:B--2---:R-:W-:Y:S01]  /*0e50*/  UMOV UR8, 0x1 ;  /* 0x0000000100087882 */ /* 0x004fe20000000000 */
        /* <DEDUP_REMOVED lines=13> */
[----:B------:R4:W1:Y:S01]  /*0f30*/  SYNCS.EXCH.64 URZ, [UR9+0x2a8], UR14 ;  /* 0x0002a80e09ff75b2 */ /* 0x0008620008000100 */
[----:B------:R4:W1:Y:S01]  /*0f40*/  SYNCS.EXCH.64 URZ, [UR9+0x290], UR12 ;  /* 0x0002900c09ff75b2 */ /* 0x0008620008000100 */
[----:B------:R4:W1:Y:S01]  /*0f50*/  SYNCS.EXCH.64 URZ, [UR9+0x2b0], UR14 ;  /* 0x0002b00e09ff75b2 */ /* 0x0008620008000100 */
[----:B------:R4:W1:Y:S01]  /*0f60*/  SYNCS.EXCH.64 URZ, [UR9+0x298], UR12 ;  /* 0x0002980c09ff75b2 */ /* 0x0008620008000100 */
[----:B------:R4:W1:Y:S02]  /*0f70*/  SYNCS.EXCH.64 URZ, [UR9+0x2b8], UR14 ;  /* 0x0002b80e09ff75b2 */ /* 0x0008640008000100 */
[----:B----4-:R-:W-:Y:S01]  /*0f80*/  NOP ;  /* 0x0000000000007918 */ /* 0x010fe20000000000 */
.L_x_14:
[----:B------:R-:W4:Y:S01]  /*0f90*/  SHFL.IDX PT, R0, R109, RZ, 0x1f ;  /* 0x00001fff6d007589 */ /* 0x000f2200000e0000 */
[----:B------:R-:W-:Y:S01]  /*0fa0*/  ISETP.NE.OR P0, PT, RZ, UR10, !P0 ;  /* 0x0000000aff007c0c */ /* 0x000fe2000c705670 */
[----:B------:R-:W-:Y:S01]  /*0fb0*/  NOP ;  /* 0x0000000000007918 */ /* 0x000fe20000000000 */
[----:B----4-:R-:W-:-:S13]  /*0fc0*/  ISETP.NE.AND P1, PT, R0, 0x3, PT ;  /* 0x000000030000780c */ /* 0x010fda0003f25270 */
[----:B------:R-:W-:Y:S05]  /*0fd0*/  @P1 BRA `(.L_x_15) ;  /* 0x0000000000341947 */ /* 0x000fea0003800000 */
[----:B--2---:R-:W-:Y:S01]  /*0fe0*/  UMOV UR8, 0x400 ;  /* 0x0000040000087882 */ /* 0x004fe20000000000 */
[----:B------:R-:W-:Y:S01]  /*0ff0*/  UMOV UR6, 0x20 ;  /* 0x0000002000067882 */ /* 0x000fe20000000000 */
[----:B------:R-:W-:Y:S02]  /*1000*/  ULEA UR8, UR37, UR8, 0x18 ;  /* 0x0000000825087291 */ /* 0x000fe4000f8ec0ff */
[----:B---3--:R-:W-:-:S04]  /*1010*/  UIADD3 UR12, UPT, UPT, -UR6, 0x100000, URZ ;  /* 0x00100000060c7890 */ /* 0x008fc8000fffe1ff */
[----:B------:R-:W-:Y:S02]  /*1020*/  USHF.L.U32 UR13, UR12, 0xb, URZ ;  /* 0x0000000b0c0d7899 */ /* 0x000fe400080006ff */
[----:B------:R-:W-:Y:S01]  /*1030*/  USHF.L.U32 UR12, UR12, 0x1, URZ ;  /* 0x000000010c0c7899 */ /* 0x000fe200080006ff */
[----:B------:R-:W-:Y:S01]  /*1040*/  ELECT P1, URZ, PT ;  /* 0x0000000000ff782f */ /* 0x000fe20003820000 */
[----:B------:R-:W2:Y:S10]  /*1050*/  FENCE.VIEW.ASYNC.S ;  /* 0x00000000000073c6 */ /* 0x000eb40000000000 */
[----:B--2---:R4:W2:Y:S01]  /*1060*/  SYNCS.EXCH.64 URZ, [UR8+0x2c0], UR12 ;  /* 0x0002c00c08ff75b2 */ /* 0x0048a20008000100 */
[----:B------:R4:W3:Y:S01]  /*1070*/  SYNCS.EXCH.64 URZ, [UR8+0x2d0], UR12 ;  /* 0x0002d00c08ff75b2 */ /* 0x0008e20008000100 */
[----:B------:R4:W1:Y:S01]  /*1080*/  SYNCS.EXCH.64 URZ, [UR8+0x2c8], UR12 ;  /* 0x0002c80c08ff75b2 */ /* 0x0008620008000100 */
[----:B------:R4:W1:Y:S02]  /*1090*/  SYNCS.EXCH.64 URZ, [UR8+0x2d8], UR12 ;  /* 0x0002d80c08ff75b2 */ /* 0x0008640008000100 */
[----:B----4-:R-:W-:Y:S01]  /*10a0*/  NOP ;  /* 0x0000000000007918 */ /* 0x010fe20000000000 */
.L_x_15:
[----:B------:R-:W-:Y:S01]  /*10b0*/  VOTEU.ALL UP1, P0 ;  /* 0x0000000000ff7886 */ /* 0x000fe20000020000 */
[----:B--2---:R-:W2:Y:S01]  /*10c0*/  LDCU UR8, c[0x0][0x36c] ;  /* 0x00006d80ff0877ac */ /* 0x004ea20008000800 */
[----:B------:R-:W-:Y:S01]  /*10d0*/  NOP ;  /* 0x0000000000007918 */ /* 0x000fe20000000000 */
[----:B------:R-:W-:Y:S01]  /*10e0*/  LOP3.LUT R10, R106, 0x1f, RZ, 0xc0, !PT ;  /* 0x0000001f6a0a7812 */ /* 0x000fe200078ec0ff */
[----:B---3--:R-:W-:Y:S01]  /*10f0*/  UMOV UR12, 0x20 ;  /* 0x00000020000c7882 */ /* 0x008fe20000000000 */
[----:B------:R-:W-:Y:S01]  /*1100*/  @!UP1 UMOV UR6, 0x400 ;  /* 0x0000040000069882 */ /* 0x000fe20000000000 */
[----:B------:R-:W-:-:S04]  /*1110*/  @!UP1 UIADD3 UR12, UPT, UPT, -UR12, 0x100000, URZ ;  /* 0x001000000c0c9890 */ /* 0x000fc8000fffe1ff */
[----:B------:R-:W-:Y:S02]  /*1120*/  @!UP1 USHF.L.U32 UR13, UR12, 0xb, URZ ;  /* 0x0000000b0c0d9899 */ /* 0x000fe400080006ff */
[----:B------:R-:W-:Y:S02]  /*1130*/  @!UP1 USHF.L.U32 UR12, UR12, 0x1, URZ ;  /* 0x000000010c0c9899 */ /* 0x000fe400080006ff */
[----:B------:R-:W-:Y:S01]  /*1140*/  @!UP1 ULEA UR6, UR37, UR6, 0x18 ;  /* 0x0000000625069291 */ /* 0x000fe2000f8ec0ff */
[----:B------:R-:W-:Y:S01]  /*1150*/  VOTEU.ALL UP1, P0 ;  /* 0x0000000000ff7886 */ /* 0x000fe20000020000 */
[----:B------:R-:W-:Y:S01]  /*1160*/  UISETP.NE.AND UP4, UPT, UR10, URZ, UPT ;  /* 0x000000ff0a00728c */ /* 0x000fe2000bf85270 */
[----:B------:R-:W3:Y:S09]  /*1170*/  FENCE.VIEW.ASYNC.S ;  /* 0x00000000000073c6 */ /* 0x000ef20000000000 */
[----:B---3--:R3:W4:Y:S01]  /*1180*/  @!UP1 SYNCS.EXCH.64 URZ, [UR6+0x2e0], UR12 ;  /* 0x0002e00c06ff95b2 */ /* 0x0087220008000100 */
[----:B--2---:R-:W-:-:S09]  /*1190*/  UISETP.EQ.U32.AND UP1, UPT, UR8, 0x1, UPT ;  /* 0x000000010800788c */ /* 0x004fd2000bf22070 */
[----:B------:R-:W-:Y:S05]  /*11a0*/  BRA.U !UP1, `(.L_x_16) ;  /* 0x0000000109087547 */ /* 0x000fea000b800000 */
[----:B-1--4-:R-:W-:Y:S01]  /*11b0*/  UCGABAR_ARV ;  /* 0x00000000000079c7 */ /* 0x012fe20008000000 */
[----:B------:R-:W-:Y:S05]  /*11c0*/  BRA `(.L_x_17) ;  /* 0x0000000000047947 */ /* 0x000fea0003800000 */
.L_x_16:
[----:B-1--4-:R-:W-:Y:S01]  /*11d0*/  NOP ;  /* 0x0000000000007918 */ /* 0x012fe20000000000 */
.L_x_17:
[----:B------:R-:W1:Y:S01]  /*11e0*/  S2R R101, SR_CTAID.Y ;  /* 0x0000000000657919 */ /* 0x000e620000002600 */
[----:B------:R-:W-:-:S05]  /*11f0*/  CS2R.32 R100, SR_CgaSize ;  /* 0x0000000000647805 */ /* 0x000fca0000008a00 */
[----:B------:R-:W-:-:S05]  /*1200*/  IMAD R100, R100, -0xa0, RZ ;  /* 0xffffff6064647824 */ /* 0x000fca00078e02ff */
[----:B---3--:R-:W-:-:S14]  /*1210*/  R2UR UR6, R100 ;  /* 0x00000000640672ca */ /* 0x008fdc00000e0000 */
[----:B------:R-:W2:Y:S01]  /*1220*/  LDCU UR6, c[0x0][UR6+0x2b4] ;  /* 0x00005680060677ac */ /* 0x000ea20008000800 */
[----:B------:R-:W-:-:S05]  /*1230*/  CS2R.32 R0, SR_CgaSize ;  /* 0x0000000000007805 */ /* 0x000fca0000008a00 */
[----:B------:R-:W-:-:S06]  /*1240*/  IMAD R0, R0, -0xa0, RZ ;  /* 0xffffff6000007824 */ /* 0x000fcc00078e02ff */
[----:B------:R-:W3:Y:S01]  /*1250*/  LDC R0, c[0x0][R0+0x2a4] ;  /* 0x0000a90000007b82 */ /* 0x000ee20000000800 */
[----:B------:R-:W-:Y:S01]  /*1260*/  PRMT R8, RZ, 0x7610, R8 ;  /* 0x00007610ff087816 */ /* 0x000fe20000000008 */
[----:B------:R-:W4:Y:S01]  /*1270*/  S2R R9, SR_CTAID.X ;  /* 0x0000000000097919 */ /* 0x000f220000002500 */
[----:B------:R-:W-:-:S05]  /*1280*/  CS2R.32 R100, SR_CgaSize ;  /* 0x0000000000647805 */ /* 0x000fca0000008a00 */
[----:B------:R-:W-:-:S05]  /*1290*/  IMAD R100, R100, -0xa0, RZ ;  /* 0xffffff6064647824 */ /* 0x000fca00078e02ff */
[----:B------:R-:W-:-:S14]  /*12a0*/  R2UR UR8, R100 ;  /* 0x00000000640872ca */ /* 0x000fdc00000e0000 */
[----:B------:R-:W3:Y:S01]  /*12b0*/  LDCU UR8, c[0x0][UR8+0x2b0] ;  /* 0x00005600080877ac */ /* 0x000ee20008000800 */
[----:B------:R-:W-:Y:S01]  /*12c0*/  UISETP.NE.AND UP2, UPT, UR10, 0x2, UPT ;  /* 0x000000020a00788c */ /* 0x000fe2000bf45270 */
[----:B------:R-:W2:Y:S01]  /*12d0*/  LDC R11, c[0x0][0xb24] ;  /* 0x0002c900ff0b7b82 */ /* 0x000ea20000000800 */
[----:B------:R-:W-:-:S05]  /*12e0*/  CS2R.32 R2, SR_CgaSize ;  /* 0x0000000000027805 */ /* 0x000fca0000008a00 */
[----:B------:R-:W-:-:S06]  /*12f0*/  IMAD R2, R2, -0xa0, RZ ;  /* 0xffffff6002027824 */ /* 0x000fcc00078e02ff */
[----:B------:R-:W3:Y:S08]  /*1300*/  LDC R2, c[0x0][R2+0x2a0] ;  /* 0x0000a80002027b82 */ /* 0x000ef00000000800 */
[----:B------:R-:W3:Y:S01]  /*1310*/  LDC R40, c[0x0][0xb24] ;  /* 0x0002c900ff287b82 */ /* 0x000ee20000000800 */
[----:B-1----:R-:W-:-:S07]  /*1320*/  I2FP.F32.U32 R98, R101 ;  /* 0x0000006500627245 */ /* 0x002fce0000201000 */
[----:B------:R-:W1:Y:S01]  /*1330*/  S2UR UR36, SR_CTAID.Z ;  /* 0x00000000002479c3 */ /* 0x000e620000002700 */
[----:B--2---:R-:W-:Y:S01]  /*1340*/  ISETP.GE.AND P0, PT, R11, 0x1, PT ;  /* 0x000000010b00780c */ /* 0x004fe20003f06270 */
[----:B----4-:R-:W-:Y:S01]  /*1350*/  IMAD.MOV.U32 R100, RZ, RZ, R9 ;  /* 0x000000ffff647224 */ /* 0x010fe200078e0009 */
[----:B------:R-:W-:Y:S01]  /*1360*/  I2FP.F32.U32 R99, R9 ;  /* 0x0000000900637245 */ /* 0x000fe20000201000 */
[----:B------:R-:W-:Y:S01]  /*1370*/  FMUL R98, R98, UR6 ;  /* 0x0000000662627c20 */ /* 0x000fe20008400000 */
[----:B------:R-:W2:Y:S03]  /*1380*/  LDCU UR6, c[0x0][0xb30] ;  /* 0x00016600ff0677ac */ /* 0x000ea60008000800 */
[----:B---3--:R-:W-:Y:S02]  /*1390*/  FMUL R99, R99, UR8 ;  /* 0x0000000863637c20 */ /* 0x008fe40008400000 */
[----:B------:R-:W3:Y:S08]  /*13a0*/  F2I.U32.TRUNC.NTZ R98, R98 ;  /* 0x0000006200627305 */ /* 0x000ef0000020f000 */
[----:B------:R-:W4:Y:S01]  /*13b0*/  F2I.U32.TRUNC.NTZ R99, R99 ;  /* 0x0000006300637305 */ /* 0x000f22000020f000 */
[----:B--2---:R-:W-:Y:S01]  /*13c0*/  UISETP.NE.AND UP3, UPT, UR6, 0x1, UPT ;  /* 0x000000010600788c */ /* 0x004fe2000bf65270 */
[----:B---3--:R-:W-:-:S05]  /*13d0*/  IADD3 R98, PT, PT, -R98, RZ, RZ ;  /* 0x000000ff62627210 */ /* 0x008fca0007ffe1ff */
[----:B------:R-:W-:Y:S01]  /*13e0*/  IMAD R98, R0, R98, R101 ;  /* 0x0000006200627224 */ /* 0x000fe200078e0265 */
[----:B------:R-:W-:Y:S01]  /*13f0*/  PRMT R0, RZ, 0x7610, R0 ;  /* 0x00007610ff007816 */ /* 0x000fe20000000000 */
[----:B----4-:R-:W-:-:S04]  /*1400*/  IMAD.MOV R99, RZ, RZ, -R99 ;  /* 0x000000ffff637224 */ /* 0x010fc800078e0a63 */
[----:B------:R-:W-:Y:S01]  /*1410*/  IMAD R99, R2, R99, R9 ;  /* 0x0000006302637224 */ /* 0x000fe200078e0209 */
[----:B-1----:R-:W-:Y:S06]  /*1420*/  BRA.U UP4, `(.L_x_18) ;  /* 0x0000000104247547 */ /* 0x002fec000b800000 */
[----:B------:R-:W-:Y:S01]  /*1430*/  ISETP.NE.AND P1, PT, R98, RZ, PT ;  /* 0x000000ff6200720c */ /* 0x000fe20003f25270 */
[----:B------:R-:W-:Y:S01]  /*1440*/  IMAD.MOV.U32 R0, RZ, RZ, 0x3 ;  /* 0x00000003ff007424 */ /* 0x000fe200078e00ff */
[C---:B------:R-:W-:Y:S02]  /*1450*/  LOP3.LUT R2, R99.reuse, 0xfffffffe, RZ, 0xc0, !PT ;  /* 0xfffffffe63027812 */ /* 0x040fe400078ec0ff */
[----:B------:R-:W-:Y:S02]  /*1460*/  ISETP.LT.U32.OR P1, PT, R99, 0x2, !P1 ;  /* 0x000000026300780c */ /* 0x000fe40004f21470 */
[----:B------:R-:W-:Y:S02]  /*1470*/  SHF.L.U32 R0, R0, R2, RZ ;  /* 0x0000000200007219 */ /* 0x000fe400000006ff */
[----:B------:R-:W-:Y:S02]  /*1480*/  SEL R4, RZ, 0x1, !P1 ;  /* 0x00000001ff047807 */ /* 0x000fe40004800000 */
[----:B------:R-:W-:-:S05]  /*1490*/  SEL R3, RZ, 0x2, !P1 ;  /* 0x00000002ff037807 */ /* 0x000fca0004800000 */
[----:B------:R-:W-:-:S05]  /*14a0*/  IMAD.IADD R3, R4, 0x1, R3 ;  /* 0x0000000104037824 */ /* 0x000fca00078e0203 */
[----:B------:R-:W-:Y:S02]  /*14b0*/  PRMT R8, R3, 0x7610, R8 ;  /* 0x0000761003087816 */ /* 0x000fe40000000008 */
.L_x_18:
[----:B------:R-:W-:Y:S05]  /*14c0*/  @!P0 BRA `(.L_x_19) ;  /* 0x0000000000b88947 */ /* 0x000fea0003800000 */
[----:B------:R-:W1:Y:S01]  /*14d0*/  LDC.64 R4, c[0x0][0xb18] ;  /* 0x0002c600ff047b82 */ /* 0x000e620000000a00 */
[----:B------:R-:W-:-:S07]  /*14e0*/  ISETP.NE.AND P0, PT, R11, 0x1, PT ;  /* 0x000000010b00780c */ /* 0x000fce0003f05270 */
[----:B------:R-:W2:Y:S08]  /*14f0*/  LDC R100, c[0x0][0xb0c] ;  /* 0x0002c300ff647b82 */ /* 0x000eb00000000800 */
[----:B------:R-:W3:Y:S08]  /*1500*/  LDC R14, c[0x0][0x370] ;  /* 0x0000dc00ff0e7b82 */ /* 0x000ef00000000800 */
[----:B------:R-:W4:Y:S01]  /*1510*/  LDC R13, c[0x0][0x374] ;  /* 0x0000dd00ff0d7b82 */ /* 0x000f220000000800 */
[----:B-1----:R-:W-:-:S07]  /*1520*/  ISETP.NE.AND P1, PT, R4, 0x1, PT ;  /* 0x000000010400780c */ /* 0x002fce0003f25270 */
[----:B------:R-:W3:Y:S01]  /*1530*/  LDC.64 R6, c[0x0][0xb10] ;  /* 0x0002c400ff067b82 */ /* 0x000ee20000000a00 */
[----:B--2---:R-:W-:-:S07]  /*1540*/  ISETP.NE.AND P2, PT, R100, 0x1, PT ;  /* 0x000000016400780c */ /* 0x004fce0003f45270 */
[----:B------:R-:W1:Y:S08]  /*1550*/  LDC R12, c[0x0][0xb20] ;  /* 0x0002c800ff0c7b82 */ /* 0x000e700000000800 */
[----:B------:R-:W2:Y:S01]  /*1560*/  LDC.64 R2, c[0x0][0xb28] ;  /* 0x0002ca00ff027b82 */ /* 0x000ea20000000a00 */
[----:B----4-:R-:W-:-:S04]  /*1570*/  IMAD.HI.U32 R15, R13, R5, RZ ;  /* 0x000000050d0f7227 */ /* 0x010fc800078e00ff */
[----:B------:R-:W-:-:S04]  /*1580*/  IMAD.HI.U32 R5, R101, R5, RZ ;  /* 0x0000000565057227 */ /* 0x000fc800078e00ff */
[----:B---3--:R-:W-:-:S05]  /*1590*/  IMAD.HI.U32 R16, R14, R6, RZ ;  /* 0x000000060e107227 */ /* 0x008fca00078e00ff */
[-C--:B------:R-:W-:Y:S01]  /*15a0*/  @P2 SHF.R.U32.HI R14, RZ, R7.reuse, R16 ;  /* 0x00000007ff0e2219 */ /* 0x080fe20000011610 */
[----:B------:R-:W-:Y:S01]  /*15b0*/  IMAD.HI.U32 R16, R9, R6, RZ ;  /* 0x0000000609107227 */ /* 0x000fe200078e00ff */
[-C--:B-1----:R-:W-:Y:S02]  /*15c0*/  @P1 SHF.R.U32.HI R13, RZ, R12.reuse, R15 ;  /* 0x0000000cff0d1219 */ /* 0x082fe4000001160f */
[----:B------:R-:W-:Y:S02]  /*15d0*/  SHF.R.U32.HI R5, RZ, R12, R5 ;  /* 0x0000000cff057219 */ /* 0x000fe40000011605 */
[----:B------:R-:W-:Y:S02]  /*15e0*/  SHF.R.U32.HI R16, RZ, R7, R16 ;  /* 0x00000007ff107219 */ /* 0x000fe40000011610 */
[----:B------:R-:W-:Y:S01]  /*15f0*/  SEL R5, R101, R5, !P1 ;  /* 0x0000000565057207 */ /* 0x000fe20004800000 */
[----:B--2---:R-:W-:Y:S01]  /*1600*/  IMAD.HI.U32 R15, R13, R2, RZ ;  /* 0x000000020d0f7227 */ /* 0x004fe200078e00ff */
[----:B------:R-:W-:-:S03]  /*1610*/  SEL R16, R9, R16, !P2 ;  /* 0x0000001009107207 */ /* 0x000fc60005000000 */
[----:B------:R-:W-:Y:S01]  /*1620*/  IMAD.HI.U32 R6, R14, R2, RZ ;  /* 0x000000020e067227 */ /* 0x000fe200078e00ff */
[----:B------:R-:W-:-:S04]  /*1630*/  @P0 SHF.R.U32.HI R13, RZ, R3, R15 ;  /* 0x00000003ff0d0219 */ /* 0x000fc8000001160f */
[----:B------:R-:W-:Y:S01]  /*1640*/  @P0 SHF.R.U32.HI R14, RZ, R3, R6 ;  /* 0x00000003ff0e0219 */ /* 0x000fe20000011606 */
[----:B------:R-:W-:-:S04]  /*1650*/  IMAD R13, R13, R11, RZ ;  /* 0x0000000b0d0d7224 */ /* 0x000fc800078e02ff */
[----:B------:R-:W-:Y:S01]  /*1660*/  IMAD R6, R14, R11, RZ ;  /* 0x0000000b0e067224 */ /* 0x000fe200078e02ff */
[----:B------:R-:W-:-:S04]  /*1670*/  ISETP.GE.AND P1, PT, R5, R13, PT ;  /* 0x0000000d0500720c */ /* 0x000fc80003f26270 */
[----:B------:R-:W-:Y:S01]  /*1680*/  ISETP.GE.OR P1, PT, R16, R6, P1 ;  /* 0x000000061000720c */ /* 0x000fe20000f26670 */
[----:B------:R-:W-:-:S05]  /*1690*/  IMAD.HI.U32 R6, R5, R2, RZ ;  /* 0x0000000205067227 */ /* 0x000fca00078e00ff */
[----:B------:R-:W-:-:S04]  /*16a0*/  SHF.R.U32.HI R6, RZ, R3, R6 ;  /* 0x00000003ff067219 */ /* 0x000fc80000011606 */
[----:B------:R-:W-:-:S03]  /*16b0*/  SEL R6, R5, R6, !P0 ;  /* 0x0000000605067207 */ /* 0x000fc60004000000 */
[----:B------:R-:W-:Y:S01]  /*16c0*/  @!P1 IMAD.HI.U32 R7, R16, R2, RZ ;  /* 0x0000000210079227 */ /* 0x000fe200078e00ff */
[----:B------:R-:W-:-:S04]  /*16d0*/  IADD3 R2, PT, PT, -R6, RZ, RZ ;  /* 0x000000ff06027210 */ /* 0x000fc80007ffe1ff */
[----:B------:R-:W-:Y:S01]  /*16e0*/  @!P1 SHF.R.U32.HI R3, RZ, R3, R7 ;  /* 0x00000003ff039219 */ /* 0x000fe20000011607 */
[----:B------:R-:W-:Y:S01]  /*16f0*/  IMAD R2, R11, R2, R5 ;  /* 0x000000020b027224 */ /* 0x000fe200078e0205 */
[----:B------:R-:W-:Y:S02]  /*1700*/  IADD3 R7, PT, PT, -R5, RZ, RZ ;  /* 0x000000ff05077210 */ /* 0x000fe40007ffe1ff */
[----:B------:R-:W-:-:S03]  /*1710*/  @!P1 SEL R3, R16, R3, !P0 ;  /* 0x0000000310039207 */ /* 0x000fc60004000000 */
[----:B------:R-:W-:Y:S02]  /*1720*/  IMAD R7, R4, R7, R101 ;  /* 0x0000000704077224 */ /* 0x000fe400078e0265 */
[--C-:B------:R-:W-:Y:S02]  /*1730*/  @!P1 IMAD.IADD R6, R6, 0x1, -R3.reuse ;  /* 0x0000000106069824 */ /* 0x100fe400078e0a03 */
[----:B------:R-:W-:Y:S01]  /*1740*/  @!P1 IMAD R3, R2, R14, R3 ;  /* 0x0000000e02039224 */ /* 0x000fe200078e0203 */
[----:B------:R-:W-:Y:S01]  /*1750*/  IADD3 R2, PT, PT, -R16, RZ, RZ ;  /* 0x000000ff10027210 */ /* 0x000fe20007ffe1ff */
[----:B------:R-:W-:Y:S02]  /*1760*/  @!P1 IMAD R5, R6, R11, R16 ;  /* 0x0000000b06059224 */ /* 0x000fe400078e0210 */
[----:B------:R-:W-:Y:S02]  /*1770*/  @!P1 IMAD.MOV.U32 R16, RZ, RZ, R3 ;  /* 0x000000ffff109224 */ /* 0x000fe400078e0003 */
[----:B------:R-:W-:-:S02]  /*1780*/  IMAD R2, R100, R2, R9 ;  /* 0x0000000264027224 */ /* 0x000fc400078e0209 */
[----:B------:R-:W-:Y:S02]  /*1790*/  IMAD R101, R5, R4, R7 ;  /* 0x0000000405657224 */ /* 0x000fe400078e0207 */
[----:B------:R-:W-:Y:S02]  /*17a0*/  IMAD R100, R16, R100, R2 ;  /* 0x0000006410647224 */ /* 0x000fe400078e0202 */
.L_x_19:
[----:B------:R-:W-:Y:S05]  /*17b0*/  BRA.U UP3, `(.L_x_20) ;  /* 0x0000000103407547 */ /* 0x000fea000b800000 */
[----:B------:R-:W1:Y:S08]  /*17c0*/  LDC.64 R4, c[0x0][0xb10] ;  /* 0x0002c400ff047b82 */ /* 0x000e700000000a00 */
[----:B------:R-:W2:Y:S08]  /*17d0*/  LDC.64 R2, c[0x0][0xb18] ;  /* 0x0002c600ff027b82 */ /* 0x000eb00000000a00 */
[----:B------:R-:W3:Y:S08]  /*17e0*/  LDC R6, c[0x0][0xb20] ;  /* 0x0002c800ff067b82 */ /* 0x000ef00000000800 */
[----:B------:R-:W4:Y:S01]  /*17f0*/  LDC R7, c[0x0][0xb0c] ;  /* 0x0002c300ff077b82 */ /* 0x000f220000000800 */
[----:B-1----:R-:W-:-:S05]  /*1800*/  IMAD.HI.U32 R4, R100, R4, RZ ;  /* 0x0000000464047227 */ /* 0x002fca00078e00ff */
[----:B------:R-:W-:Y:S01]  /*1810*/  SHF.R.U32.HI R4, RZ, R5, R4 ;  /* 0x00000005ff047219 */ /* 0x000fe20000011604 */
[----:B--2---:R-:W-:Y:S01]  /*1820*/  IMAD.HI.U32 R3, R101, R3, RZ ;  /* 0x0000000365037227 */ /* 0x004fe200078e00ff */
[----:B------:R-:W-:-:S04]  /*1830*/  ISETP.NE.AND P0, PT, R2, 0x1, PT ;  /* 0x000000010200780c */ /* 0x000fc80003f05270 */
[----:B---3--:R-:W-:-:S04]  /*1840*/  SHF.R.U32.HI R3, RZ, R6, R3 ;  /* 0x00000006ff037219 */ /* 0x008fc80000011603 */
[----:B------:R-:W-:Y:S02]  /*1850*/  SEL R3, R101, R3, !P0 ;  /* 0x0000000365037207 */ /* 0x000fe40004000000 */
[----:B----4-:R-:W-:-:S04]  /*1860*/  ISETP.NE.AND P1, PT, R7, 0x1, PT ;  /* 0x000000010700780c */ /* 0x010fc80003f25270 */
[----:B------:R-:W-:-:S05]  /*1870*/  SEL R5, R100, R4, !P1 ;  /* 0x0000000464057207 */ /* 0x000fca0004800000 */
[----:B------:R-:W-:Y:S02]  /*1880*/  IMAD.IADD R4, R3, 0x1, -R5 ;  /* 0x0000000103047824 */ /* 0x000fe400078e0a05 */
[----:B------:R-:W-:Y:S02]  /*1890*/  IMAD.IADD R3, R5, 0x1, -R3 ;  /* 0x0000000105037824 */ /* 0x000fe400078e0a03 */
[----:B------:R-:W-:Y:S02]  /*18a0*/  IMAD R100, R4, R7, R100 ;  /* 0x0000000704647224 */ /* 0x000fe400078e0264 */
[----:B------:R-:W-:Y:S02]  /*18b0*/  IMAD R101, R3, R2, R101 ;  /* 0x0000000203657224 */ /* 0x000fe400078e0265 */
.L_x_20:
[----:B------:R-:W-:Y:S05]  /*18c0*/  BRA.U !UP1, `(.L_x_21) ;  /* 0x00000001090c7547 */ /* 0x000fea000b800000 */
[----:B------:R-:W-:Y:S01]  /*18d0*/  UCGABAR_WAIT ;  /* 0x0000000000007dc7 */ /* 0x000fe20008000000 */
[----:B------:R-:W-:Y:S01]  /*18e0*/  CCTL.IVALL ;  /* 0x00000000ff00798f */ /* 0x000fe20002000000 */
[----:B------:R-:W-:Y:S05]  /*18f0*/  BRA `(.L_x_22) ;  /* 0x0000000000047947 */ /* 0x000fea0003800000 */
.L_x_21:
[----:B------:R-:W-:Y:S06]  /*1900*/  BAR.SYNC.DEFER_BLOCKING 0x0 ;  /* 0x0000000000007b1d */ /* 0x000fec0000010000 */
.L_x_22:
[----:B------:R-:W-:Y:S05]  /*1910*/  BRA.U UP2, `(.L_x_23) ;  /* 0x0000002502307547 */ /* 0x000fea000b800000 */
[----:B------:R-:W1:Y:S01]  /*1920*/  LDCU UR15, c[0x0][0x38c] ;  /* 0x00007180ff0f77ac */ /* 0x000e620008000800 */
[----:B------:R-:W2:Y:S01]  /*1930*/  LDC R8, c[0x0][0x370] ;  /* 0x0000dc00ff087b82 */ /* 0x000ea20000000800 */
[C---:B------:R-:W-:Y:S02]  /*1940*/  IMAD.SHL.U32 R17, R9.reuse, 0x20, RZ ;  /* 0x0000002009117824 */ /* 0x040fe400078e00ff */
[----:B------:R-:W-:Y:S01]  /*1950*/  HFMA2 R15, -RZ, RZ, 0, 5.9604644775390625e-08 ;  /* 0x00000001ff0f7431 */ /* 0x000fe200000001ff */
[----:B------:R-:W-:Y:S01]  /*1960*/  UISETP.NE.AND UP1, UPT, UR10, URZ, UPT ;  /* 0x000000ff0a00728c */ /* 0x000fe2000bf25270 */
[----:B------:R-:W-:Y:S01]  /*1970*/  ISETP.NE.AND P4, PT, R10, RZ, P5 ;  /* 0x000000ff0a00720c */ /* 0x000fe20002f85270 */
[----:B------:R-:W-:Y:S01]  /*1980*/  IMAD.SHL.U32 R16, R9, 0x40, RZ ;  /* 0x0000004009107824 */ /* 0x000fe200078e00ff */
[----:B------:R-:W-:Y:S01]  /*1990*/  CS2R R12, SRZ ;  /* 0x00000000000c7805 */ /* 0x000fe2000001ff00 */
[----:B------:R-:W-:Y:S01]  /*19a0*/  IMAD.MOV.U32 R14, RZ, RZ, RZ ;  /* 0x000000ffff0e7224 */ /* 0x000fe200078e00ff */
[----:B------:R-:W3:Y:S01]  /*19b0*/  LDC R0, c[0x0][0x374] ;  /* 0x0000dd00ff007b82 */ /* 0x000ee20000000800 */
[----:B------:R-:W-:Y:S01]  /*19c0*/  MOV R11, 0x1 ;  /* 0x00000001000b7802 */ /* 0x000fe20000000f00 */
[----:B------:R-:W4:Y:S01]  /*19d0*/  LDCU.64 UR24, c[0x0][0x348] ;  /* 0x00006900ff1877ac */ /* 0x000f220008000a00 */
[----:B------:R-:W-:Y:S01]  /*19e0*/  LOP3.LUT R17, R17, 0x20, RZ, 0xc0, !PT ;  /* 0x0000002011117812 */ /* 0x000fe200078ec0ff */
[----:B------:R-:W-:Y:S01]  /*19f0*/  USEL UR7, UR7, 0x2, UP1 ;  /* 0x0000000207077887 */ /* 0x000fe20008800000 */
[----:B------:R-:W-:Y:S01]  /*1a00*/  UMOV UR13, URZ ;  /* 0x000000ff000d7c82 */ /* 0x000fe20008000000 */
[----:B-1----:R-:W-:-:S04]  /*1a10*/  UIADD3 UR4, UPT, UPT, UR15, 0x3f, URZ ;  /* 0x0000003f0f047890 */ /* 0x002fc8000fffe0ff */
[----:B------:R-:W-:-:S04]  /*1a20*/  USHF.R.S32.HI UR22, URZ, 0x1f, UR4 ;  /* 0x0000001fff167899 */ /* 0x000fc80008011404 */
[----:B------:R-:W-:Y:S02]  /*1a30*/  ULEA.HI UR22, UR22, UR4, URZ, 0x6 ;  /* 0x0000000416167291 */ /* 0x000fe4000f8f30ff */
[----:B------:R-:W-:Y:S02]  /*1a40*/  UIADD3 UR4, UPT, UPT, UR15, -0x1, URZ ;  /* 0xffffffff0f047890 */ /* 0x000fe4000fffe0ff */
[----:B------:R-:W-:Y:S02]  /*1a50*/  USHF.R.S32.HI UR22, URZ, 0x6, UR22 ;  /* 0x00000006ff167899 */ /* 0x000fe40008011416 */
[----:B------:R-:W-:Y:S02]  /*1a60*/  UISETP.GE.U32.AND UP2, UPT, UR4, -0x7f, UPT ;  /* 0xffffff810400788c */ /* 0x000fe4000bf46070 */
[----:B------:R-:W-:Y:S02]  /*1a70*/  UISETP.LT.U32.AND UP0, UPT, UR22, 0x24, UPT ;  /* 0x000000241600788c */ /* 0x000fe4000bf01070 */
[----:B------:R-:W-:-:S02]  /*1a80*/  UIADD3 UR15, UPT, UPT, UR15, 0x7e, URZ ;  /* 0x0000007e0f0f7890 */ /* 0x000fc4000fffe0ff */
[----:B------:R-:W-:-:S04]  /*1a90*/  USEL UR21, UR22, 0x24, UP0 ;  /* 0x0000002416157887 */ /* 0x000fc80008000000 */
[----:B------:R-:W-:Y:S02]  /*1aa0*/  UIADD3 UR6, UPT, UPT, UR21, -0x1, URZ ;  /* 0xffffffff15067890 */ /* 0x000fe4000fffe0ff */
[----:B------:R-:W-:Y:S02]  /*1ab0*/  @UP2 UIADD3 UR6, UPT, UPT, UR21, URZ, URZ ;  /* 0x000000ff15062290 */ /* 0x000fe4000fffe0ff */
[----:B------:R-:W-:Y:S02]  /*1ac0*/  UIADD3 UR14, UPT, UPT, UR22, -UR21, URZ ;  /* 0x80000015160e7290 */ /* 0x000fe4000fffe0ff */
[----:B------:R-:W-:Y:S02]  /*1ad0*/  UIADD3 UR5, UPT, UPT, UR6, 0x1, URZ ;  /* 0x0000000106057890 */ /* 0x000fe4000fffe0ff */
[----:B--2-4-:R-:W-:-:S12]  /*1ae0*/  UIADD3 UR6, UPT, UPT, -UR6, URZ, URZ ;  /* 0x000000ff06067290 */ /* 0x014fd8000fffe1ff */
.L_x_43:
[----:B------:R-:W-:Y:S01]  /*1af0*/  UISETP.NE.AND UP0, UPT, UR37, URZ, UPT ;  /* 0x000000ff2500728c */ /* 0x000fe2000bf05270 */
[----:B------:R-:W1:Y:S08]  /*1b00*/  S2UR UR37, SR_CgaCtaId ;  /* 0x00000000002579c3 */ /* 0x000e700000008800 */
[----:B------:R-:W-:Y:S05]  /*1b10*/  BRA.U UP0, `(.L_x_24) ;  /* 0x0000000100347547 */ /* 0x000fea000b800000 */
[----:B------:R-:W2:Y:S01]  /*1b20*/  S2R R2, SR_CgaCtaId ;  /* 0x0000000000027919 */ /* 0x000ea20000008800 */
[----:B------:R-:W-:-:S04]  /*1b30*/  MOV R3, 0x400 ;  /* 0x0000040000037802 */ /* 0x000fc80000000f00 */
[----:B--2---:R-:W-:Y:S02]  /*1b40*/  LEA R2, R2, R3, 0x18 ;  /* 0x0000000302027211 */ /* 0x004fe400078ec0ff */
[----:B------:R-:W-:-:S03]  /*1b50*/  SHF.L.U32 R3, R11, 0x1f, RZ ;  /* 0x0000001f0b037819 */ /* 0x000fc600000006ff */
[----:B------:R-:W-:-:S04]  /*1b60*/  IMAD R2, R12, 0x8, R2 ;  /* 0x000000080c027824 */ /* 0x000fc800078e0202 */
[----:B------:R-:W2:Y:S02]  /*1b70*/  SYNCS.PHASECHK.TRANS64.TRYWAIT P0, [R2+URZ+0x2d0], R3 ;  /* 0x0002d003020075a7 */ /* 0x000ea400080011ff */
[----:B--2---:R-:W-:Y:S05]  /*1b80*/  @!P0 BRA `(.L_x_25) ;  /* 0x0000009000ac8947 */ /* 0x004fea0003800000 */
.L_x_243:
[----:B------:R-:W-:Y:S01]  /*1b90*/  VIADD R12, R12, 0x1 ;  /* 0x000000010c0c7836 */ /* 0x000fe20000000000 */
[----:B------:R2:W-:Y:S04]  /*1ba0*/  SYNCS.ARRIVE.TRANS64.A1T0 RZ, [R2+URZ+0x2c0], RZ ;  /* 0x0002c0ff02ff79a7 */ /* 0x0005e800081000ff */
[----:B------:R-:W-:-:S04]  /*1bb0*/  ISETP.NE.AND P0, PT, R12, 0x2, PT ;  /* 0x000000020c00780c */ /* 0x000fc80003f05270 */
[----:B------:R-:W-:Y:S02]  /*1bc0*/  SEL R12, R12, RZ, P0 ;  /* 0x000000ff0c0c7207 */ /* 0x000fe40000000000 */
[----:B--2---:R-:W-:-:S04]  /*1bd0*/  SEL R2, RZ, 0x1, P0 ;  /* 0x00000001ff027807 */ /* 0x004fc80000000000 */
[----:B------:R-:W-:-:S07]  /*1be0*/  LOP3.LUT R11, R11, R2, RZ, 0x3c, !PT ;  /* 0x000000020b0b7212 */ /* 0x000fce00078e3cff */
.L_x_24:
[----:B------:R-:W-:Y:S01]  /*1bf0*/  UMOV UR4, 0x400 ;  /* 0x0000040000047882 */ /* 0x000fe20000000000 */
[----:B------:R-:W-:Y:S01]  /*1c00*/  SHF.L.U32 R2, R15, 0x1f, RZ ;  /* 0x0000001f0f027819 */ /* 0x000fe200000006ff */
[----:B-1----:R-:W-:Y:S01]  /*1c10*/  ULEA UR4, UR37, UR4, 0x18 ;  /* 0x0000000425047291 */ /* 0x002fe2000f8ec0ff */
[----:B------:R-:W-:Y:S01]  /*1c20*/  R2UR UR35, R16 ;  /* 0x00000000102372ca */ /* 0x000fe200000e0000 */
[----:B------:R-:W-:Y:S01]  /*1c30*/  UISETP.GE.U32.AND UP0, UPT, UR15, 0x7f, UPT ;  /* 0x0000007f0f00788c */ /* 0x000fe2000bf06070 */
[----:B------:R-:W-:Y:S01]  /*1c40*/  R2UR UR11, R17 ;  /* 0x00000000110b72ca */ /* 0x000fe200000e0000 */
[----:B------:R-:W-:Y:S01]  /*1c50*/  ULEA UR8, UR13, UR4, 0x3 ;  /* 0x000000040d087291 */ /* 0x000fe2000f8e18ff */
[----:B------:R-:W-:-:S08]  /*1c60*/  UMOV UR23, URZ ;  /* 0x000000ff00177c82 */ /* 0x000fd00008000000 */
[----:B------:R1:W2:Y:S01]  /*1c70*/  SYNCS.PHASECHK.TRANS64.TRYWAIT P0, [UR8+0x120], R2 ;  /* 0x00012002ff0075a7 */ /* 0x0002a20008001108 */
[----:B------:R-:W-:-:S13]  /*1c80*/  R2UR UR8, R101 ;  /* 0x00000000650872ca */ /* 0x000fda00000e0000 */
[----:B------:R-:W-:Y:S01]  /*1c90*/  ULEA UR11, UR8, UR11, 0x6 ;  /* 0x0000000b080b7291 */ /* 0x000fe2000f8e30ff */
[----:B-1----:R-:W-:-:S05]  /*1ca0*/  LEA.HI R2, R100, R100, RZ, 0x1 ;  /* 0x0000006464027211 */ /* 0x002fca00078f08ff */
[----:B------:R-:W-:-:S05]  /*1cb0*/  IMAD.SHL.U32 R2, R2, 0x40, RZ ;  /* 0x0000004002027824 */ /* 0x000fca00078e00ff */
[----:B------:R-:W-:-:S04]  /*1cc0*/  LOP3.LUT R2, R2, 0xffffff80, RZ, 0xc0, !PT ;  /* 0xffffff8002027812 */ /* 0x000fc800078ec0ff */
[----:B------:R-:W-:-:S13]  /*1cd0*/  R2UR UR9, R2 ;  /* 0x00000000020972ca */ /* 0x000fda00000e0000 */
[----:B------:R-:W-:Y:S01]  /*1ce0*/  ULOP3.LUT UR35, UR9, 0x40, UR35, 0xf8, !UPT ;  /* 0x0000004009237892 */ /* 0x000fe2000f8ef823 */
[----:B------:R-:W-:Y:S11]  /*1cf0*/  BRA.U !UP0, `(.L_x_26) ;  /* 0x0000000108c07547 */ /* 0x000ff6000b800000 */
[----:B------:R-:W-:Y:S01]  /*1d00*/  UMOV UR16, UR6 ;  /* 0x0000000600107c82 */ /* 0x000fe20008000000 */
[----:B------:R-:W-:Y:S01]  /*1d10*/  UMOV UR17, UR13 ;  /* 0x0000000d00117c82 */ /* 0x000fe20008000000 */
[----:B------:R-:W-:-:S05]  /*1d20*/  UMOV UR34, URZ ;  /* 0x000000ff00227c82 */ /* 0x000fca0008000000 */
.L_x_32:
[----:B------:R-:W-:Y:S01]  /*1d30*/  ULEA UR33, UR17, UR4, 0x3 ;  /* 0x0000000411217291 */ /* 0x000fe2000f8e18ff */
[----:B------:R-:W-:Y:S01]  /*1d40*/  @P5 MOV R3, 0x3000 ;  /* 0x0000300000035802 */ /* 0x000fe20000000f00 */
[----:B-12-4-:R-:W-:Y:S10]  /*1d50*/  @P0 BRA `(.L_x_27) ;  /* 0x00000000000c0947 */ /* 0x016ff40003800000 */
[----:B------:R-:W-:-:S04]  /*1d60*/  SHF.L.U32 R4, R15, 0x1f, RZ ;  /* 0x0000001f0f047819 */ /* 0x000fc800000006ff */
[----:B------:R-:W1:Y:S02]  /*1d70*/  SYNCS.PHASECHK.TRANS64.TRYWAIT P0, [UR33+0x120], R4 ;  /* 0x00012004ff0075a7 */ /* 0x000e640008001121 */
[----:B-1----:R-:W-:Y:S05]  /*1d80*/  @!P0 BRA `(.L_x_28) ;  /* 0x0000009000408947 */ /* 0x002fea0003800000 */
.L_x_27:
[----:B------:R2:W-:Y:S01]  /*1d90*/  @P5 SYNCS.ARRIVE.TRANS64 RZ, [UR33], R3 ;  /* 0x00000003ffff59a7 */ /* 0x0005e20008000021 */
[----:B------:R-:W-:Y:S02]  /*1da0*/  ULOP3.LUT UR8, UR7, 0x2, URZ, 0xfc, !UPT ;  /* 0x0000000207087892 */ /* 0x000fe4000f8efcff */
[----:B------:R-:W-:Y:S02]  /*1db0*/  UIADD3 UR16, UPT, UPT, UR16, 0x1, URZ ;  /* 0x0000000110107890 */ /* 0x000fe4000fffe0ff */
[----:B------:R-:W-:Y:S02]  /*1dc0*/  UISETP.NE.AND UP0, UPT, UR8, 0x2, UPT ;  /* 0x000000020800788c */ /* 0x000fe4000bf05270 */
[----:B------:R-:W-:-:S07]  /*1dd0*/  UISETP.NE.AND UP2, UPT, UR16, 0x1, UPT ;  /* 0x000000011000788c */ /* 0x000fce000bf45270 */
[----:B------:R-:W-:Y:S05]  /*1de0*/  BRA.U UP0, `(.L_x_29) ;  /* 0x0000000100047547 */ /* 0x000fea000b800000 */
[----:B------:R-:W-:Y:S05]  /*1df0*/  BPT.TRAP 0x1 ;  /* 0x000000040000795c */ /* 0x000fea0000300000 */
.L_x_29:
[----:B------:R-:W-:Y:S04]  /*1e00*/  BSSY.RECONVERGENT B0, `(.L_x_30) ;  /* 0x0000003000007945 */ /* 0x000fe80003800200 */
[----:B------:R-:W-:Y:S05]  /*1e10*/  @!P4 BRA `(.L_x_31) ;  /* 0x000000000004c947 */ /* 0x000fea0003800000 */
[----:B------:R-:W-:Y:S05]  /*1e20*/  BPT.TRAP 0x1 ;  /* 0x000000040000795c */ /* 0x000fea0000300000 */
.L_x_31:
[----:B------:R-:W-:Y:S05]  /*1e30*/  BSYNC.RECONVERGENT B0 ;  /* 0x0000000000007941 */ /* 0x000fea0003800200 */
.L_x_30:
[----:B------:R-:W-:Y:S02]  /*1e40*/  UIADD3 UR13, UPT, UPT, UR17, 0x1, URZ ;  /* 0x00000001110d7890 */ /* 0x000fe4000fffe0ff */
[----:B------:R-:W-:Y:S02]  /*1e50*/  ULEA UR32, UR17, UR4, 0xc ;  /* 0x0000000411207291 */ /* 0x000fe4000f8e60ff */
[----:B------:R-:W-:Y:S02]  /*1e60*/  UISETP.NE.AND UP0, UPT, UR13, 0x24, UPT ;  /* 0x000000240d00788c */ /* 0x000fe4000bf05270 */
[----:B------:R-:W-:Y:S02]  /*1e70*/  UIADD3 UR28, UP1, UPT, UR24, 0x80, URZ ;  /* 0x00000080181c7890 */ /* 0x000fe4000ff3e0ff */
[----:B------:R-:W-:Y:S02]  /*1e80*/  USEL UR9, URZ, 0x1, UP0 ;  /* 0x00000001ff097887 */ /* 0x000fe40008000000 */
[----:B------:R-:W-:-:S02]  /*1e90*/  USEL UR13, UR13, URZ, UP0 ;  /* 0x000000ff0d0d7287 */ /* 0x000fc40008000000 */
[----:B------:R-:W-:Y:S02]  /*1ea0*/  UIADD3 UR26, UP0, UPT, UR24, 0x180, URZ ;  /* 0x00000180181a7890 */ /* 0x000fe4000ff1e0ff */
[----:B------:R-:W-:Y:S01]  /*1eb0*/  ULEA UR8, UR13, UR4, 0x3 ;  /* 0x000000040d087291 */ /* 0x000fe2000f8e18ff */
[----:B------:R-:W-:Y:S01]  /*1ec0*/  LOP3.LUT R15, R15, UR9, RZ, 0x3c, !PT ;  /* 0x000000090f0f7c12 */ /* 0x000fe2000f8e3cff */
[----:B------:R-:W-:Y:S02]  /*1ed0*/  ULOP3.LUT UR33, UR33, 0xfefffff8, URZ, 0xc0, !UPT ;  /* 0xfefffff821217892 */ /* 0x000fe4000f8ec0ff */
[----:B------:R-:W-:Y:S01]  /*1ee0*/  UIADD3.X UR29, UPT, UPT, URZ, UR25, URZ, UP1, !UPT ;  /* 0x00000019ff1d7290 */ /* 0x000fe20008ffe4ff */
[----:B-1----:R-:W-:Y:S01]  /*1ef0*/  SHF.L.U32 R2, R15, 0x1f, RZ ;  /* 0x0000001f0f027819 */ /* 0x002fe200000006ff */
[----:B------:R-:W-:Y:S02]  /*1f00*/  UIADD3 UR32, UPT, UPT, UR32, 0x2600, URZ ;  /* 0x0000260020207890 */ /* 0x000fe4000fffe0ff */
[----:B------:R-:W-:Y:S01]  /*1f10*/  UIADD3.X UR27, UPT, UPT, URZ, UR25, URZ, UP0, !UPT ;  /* 0x00000019ff1b7290 */ /* 0x000fe200087fe4ff */
[----:B------:R1:W4:Y:S01]  /*1f20*/  SYNCS.PHASECHK.TRANS64.TRYWAIT P0, [UR8+0x120], R2 ;  /* 0x00012002ff0075a7 */ /* 0x0003220008001108 */
[----:B------:R-:W-:Y:S01]  /*1f30*/  ULEA UR8, UR17, UR4, 0xb ;  /* 0x0000000411087291 */ /* 0x000fe2000f8e58ff */
[----:B------:R-:W-:Y:S01]  /*1f40*/  UMOV UR18, 0x0 ;  /* 0x0000000000127882 */ /* 0x000fe20000000000 */
[----:B------:R-:W-:-:S02]  /*1f50*/  UMOV UR19, 0x10000000 ;  /* 0x1000000000137882 */ /* 0x000fc40000000000 */
[----:B------:R-:W-:Y:S01]  /*1f60*/  UIADD3 UR8, UPT, UPT, UR8, 0x26600, URZ ;  /* 0x0002660008087890 */ /* 0x000fe2000fffe0ff */
[----:B------:R2:W-:Y:S01]  /*1f70*/  UTMALDG.3D.2CTA [UR32], [UR28], desc[UR18] ;  /* 0x000012201c0075b4 */ /* 0x0005e20008211000 */
[----:B------:R-:W-:Y:S01]  /*1f80*/  UMOV UR10, UR34 ;  /* 0x00000022000a7c82 */ /* 0x000fe20008000000 */
[----:B------:R-:W-:Y:S01]  /*1f90*/  UMOV UR12, UR36 ;  /* 0x00000024000c7c82 */ /* 0x000fe20008000000 */
[----:B------:R-:W-:Y:S01]  /*1fa0*/  UMOV UR9, UR33 ;  /* 0x0000002100097c82 */ /* 0x000fe20008000000 */
[----:B------:R-:W-:Y:S01]  /*1fb0*/  UMOV UR23, UR5 ;  /* 0x0000000500177c82 */ /* 0x000fe20008000000 */
[----:B------:R-:W-:-:S03]  /*1fc0*/  UMOV UR17, UR13 ;  /* 0x0000000d00117c82 */ /* 0x000fc60008000000 */
[----:B------:R1:W-:Y:S01]  /*1fd0*/  UTMALDG.3D.2CTA [UR8], [UR26], desc[UR18] ;  /* 0x000012081a0075b4 */ /* 0x0003e20008211000 */
[----:B--2---:R-:W-:Y:S01]  /*1fe0*/  UIADD3 UR34, UPT, UPT, UR34, 0x40, URZ ;  /* 0x0000004022227890 */ /* 0x004fe2000fffe0ff */
[----:B------:R-:W-:Y:S11]  /*1ff0*/  BRA.U UP2, `(.L_x_32) ;  /* 0xfffffffd024c7547 */ /* 0x000ff6000b83ffff */
.L_x_26:
[----:B--2-4-:R-:W-:Y:S01]  /*2000*/  PLOP3.LUT P0, PT, PT, PT, UP5, 0x80, 0x8 ;  /* 0x000000000008781c */ /* 0x014fe20003f0f058 */
[----:B-1----:R-:W-:Y:S01]  /*2010*/  ULEA UR8, UR13, UR4, 0x3 ;  /* 0x000000040d087291 */ /* 0x002fe2000f8e18ff */
[----:B------:R-:W-:Y:S01]  /*2020*/  SHF.L.U32 R2, R15, 0x1f, RZ ;  /* 0x0000001f0f027819 */ /* 0x000fe200000006ff */
[----:B------:R-:W-:-:S10]  /*2030*/  UISETP.GT.AND UP0, UPT, UR22, UR21, UPT ;  /* 0x000000151600728c */ /* 0x000fd4000bf04270 */
[----:B------:R-:W-:Y:S01]  /*2040*/  @!P0 SYNCS.ARRIVE.TRANS64.A1T0 RZ, [UR4+0x258], RZ ;  /* 0x000258ffffff89a7 */ /* 0x000fe20008100004 */
[----:B------:R1:W2:Y:S01]  /*2050*/  SYNCS.PHASECHK.TRANS64.TRYWAIT P0, [UR8+0x120], R2 ;  /* 0x00012002ff0075a7 */ /* 0x0002a20008001108 */
[----:B------:R-:W-:Y:S05]  /*2060*/  BRA.U !UP0, `(.L_x_33) ;  /* 0x0000000108c07547 */ /* 0x000fea000b800000 */
[----:B------:R-:W-:Y:S01]  /*2070*/  UIADD3 UR26, UPT, UPT, UR14, UR23, URZ ;  /* 0x000000170e1a7290 */ /* 0x000fe2000fffe0ff */
[----:B------:R-:W-:-:S11]  /*2080*/  UMOV UR27, UR13 ;  /* 0x0000000d001b7c82 */ /* 0x000fd60008000000 */
.L_x_39:
[----:B------:R-:W-:Y:S01]  /*2090*/  ULEA UR17, UR27, UR4, 0x3 ;  /* 0x000000041b117291 */ /* 0x000fe2000f8e18ff */
[----:B--2---:R-:W-:Y:S01]  /*20a0*/  @P5 MOV R3, 0x3000 ;  /* 0x0000300000035802 */ /* 0x004fe20000000f00 */
[----:B-12---:R-:W-:Y:S10]  /*20b0*/  @P0 BRA `(.L_x_34) ;  /* 0x00000000000c0947 */ /* 0x006ff40003800000 */
[----:B------:R-:W-:-:S04]  /*20c0*/  SHF.L.U32 R4, R15, 0x1f, RZ ;  /* 0x0000001f0f047819 */ /* 0x000fc800000006ff */
[----:B------:R-:W2:Y:S02]  /*20d0*/  SYNCS.PHASECHK.TRANS64.TRYWAIT P0, [UR17+0x120], R4 ;  /* 0x00012004ff0075a7 */ /* 0x000ea40008001111 */
[----:B--2---:R-:W-:Y:S05]  /*20e0*/  @!P0 BRA `(.L_x_35) ;  /* 0x0000008c00808947 */ /* 0x004fea0003800000 */
.L_x_34:
[----:B------:R2:W-:Y:S01]  /*20f0*/  @P5 SYNCS.ARRIVE.TRANS64 RZ, [UR17], R3 ;  /* 0x00000003ffff59a7 */ /* 0x0005e20008000011 */
[----:B------:R-:W-:-:S04]  /*2100*/  ULOP3.LUT UR8, UR7, 0x2, URZ, 0xfc, !UPT ;  /* 0x0000000207087892 */ /* 0x000fc8000f8efcff */
[----:B------:R-:W-:-:S09]  /*2110*/  UISETP.NE.AND UP0, UPT, UR8, 0x2, UPT ;  /* 0x000000020800788c */ /* 0x000fd2000bf05270 */
[----:B------:R-:W-:Y:S05]  /*2120*/  BRA.U UP0, `(.L_x_36) ;  /* 0x0000000100047547 */ /* 0x000fea000b800000 */
[----:B------:R-:W-:Y:S05]  /*2130*/  BPT.TRAP 0x1 ;  /* 0x000000040000795c */ /* 0x000fea0000300000 */
.L_x_36:
[----:B------:R-:W-:Y:S04]  /*2140*/  BSSY.RECONVERGENT B0, `(.L_x_37) ;  /* 0x0000003000007945 */ /* 0x000fe80003800200 */
[----:B------:R-:W-:Y:S05]  /*2150*/  @!P4 BRA `(.L_x_38) ;  /* 0x000000000004c947 */ /* 0x000fea0003800000 */
[----:B------:R-:W-:Y:S05]  /*2160*/  BPT.TRAP 0x1 ;  /* 0x000000040000795c */ /* 0x000fea0000300000 */
.L_x_38:
[----:B------:R-:W-:Y:S05]  /*2170*/  BSYNC.RECONVERGENT B0 ;  /* 0x0000000000007941 */ /* 0x000fea0003800200 */
.L_x_37:
        /* <DEDUP_REMOVED lines=9> */
[----:B------:R-:W-:Y:S02]  /*2210*/  USHF.L.U32 UR18, UR23, 0x6, URZ ;  /* 0x0000000617127899 */ /* 0x000fe400080006ff */
[----:B------:R-:W-:Y:S01]  /*2220*/  ULOP3.LUT UR17, UR17, 0xfefffff8, URZ, 0xc0, !UPT ;  /* 0xfefffff811117892 */ /* 0x000fe2000f8ec0ff */
[----:B-1----:R-:W-:Y:S01]  /*2230*/  SHF.L.U32 R2, R15, 0x1f, RZ ;  /* 0x0000001f0f027819 */ /* 0x002fe200000006ff */
[----:B------:R-:W-:Y:S02]  /*2240*/  UIADD3 UR16, UPT, UPT, UR16, 0x2600, URZ ;  /* 0x0000260010107890 */ /* 0x000fe4000fffe0ff */
[----:B------:R-:W-:Y:S01]  /*2250*/  UIADD3.X UR33, UPT, UPT, URZ, UR25, URZ, UP1, !UPT ;  /* 0x00000019ff217290 */ /* 0x000fe20008ffe4ff */
[----:B------:R4:W1:Y:S01]  /*2260*/  SYNCS.PHASECHK.TRANS64.TRYWAIT P0, [UR8+0x120], R2 ;  /* 0x00012002ff0075a7 */ /* 0x0008620008001108 */
[----:B------:R-:W-:-:S02]  /*2270*/  ULEA UR8, UR27, UR4, 0xb ;  /* 0x000000041b087291 */ /* 0x000fc4000f8e58ff */
[----:B------:R-:W-:Y:S02]  /*2280*/  UIADD3.X UR31, UPT, UPT, URZ, UR25, URZ, UP0, !UPT ;  /* 0x00000019ff1f7290 */ /* 0x000fe400087fe4ff */
[----:B------:R-:W-:Y:S01]  /*2290*/  UIADD3 UR8, UPT, UPT, UR8, 0x26600, URZ ;  /* 0x0002660008087890 */ /* 0x000fe2000fffe0ff */
[----:B------:R-:W-:Y:S01]  /*22a0*/  UMOV UR28, 0x0 ;  /* 0x00000000001c7882 */ /* 0x000fe20000000000 */
[----:B------:R-:W-:Y:S01]  /*22b0*/  UMOV UR29, 0x10000000 ;  /* 0x10000000001d7882 */ /* 0x000fe20000000000 */
[----:B------:R-:W-:Y:S01]  /*22c0*/  UMOV UR19, UR35 ;  /* 0x0000002300137c82 */ /* 0x000fe20008000000 */
[----:B------:R-:W-:Y:S01]  /*22d0*/  UMOV UR20, UR36 ;  /* 0x0000002400147c82 */ /* 0x000fe20008000000 */
[----:B------:R-:W-:Y:S01]  /*22e0*/  UMOV UR12, UR36 ;  /* 0x00000024000c7c82 */ /* 0x000fe20008000000 */
[----:B------:R-:W-:Y:S01]  /*22f0*/  UMOV UR9, UR17 ;  /* 0x0000001100097c82 */ /* 0x000fe20008000000 */
[----:B------:R-:W-:Y:S01]  /*2300*/  UMOV UR10, UR18 ;  /* 0x00000012000a7c82 */ /* 0x000fe20008000000 */
[----:B------:R4:W-:Y:S01]  /*2310*/  UTMALDG.3D.2CTA [UR16], [UR32], desc[UR28] ;  /* 0x00001c10200075b4 */ /* 0x0009e20008211000 */
[----:B------:R-:W-:Y:S01]  /*2320*/  UIADD3 UR23, UPT, UPT, UR23, 0x1, URZ ;  /* 0x0000000117177890 */ /* 0x000fe2000fffe0ff */
[----:B------:R-:W-:-:S03]  /*2330*/  UMOV UR27, UR13 ;  /* 0x0000000d001b7c82 */ /* 0x000fc60008000000 */
[----:B------:R-:W-:Y:S01]  /*2340*/  UISETP.NE.AND UP0, UPT, UR23, UR26, UPT ;  /* 0x0000001a1700728c */ /* 0x000fe2000bf05270 */
[----:B------:R4:W-:Y:S08]  /*2350*/  UTMALDG.3D.2CTA [UR8], [UR30], desc[UR28] ;  /* 0x00001c081e0075b4 */ /* 0x0009f00008211000 */
[----:B----4-:R-:W-:Y:S05]  /*2360*/  BRA.U UP0, `(.L_x_39) ;  /* 0xfffffffd00487547 */ /* 0x010fea000b83ffff */
.L_x_33:
[C---:B-1----:R-:W-:Y:S01]  /*2370*/  LEA R2, R14.reuse, UR4, 0x3 ;  /* 0x000000040e027c11 */ /* 0x042fe2000f8e18ff */
[----:B------:R-:W-:Y:S01]  /*2380*/  NOP ;  /* 0x0000000000007918 */ /* 0x000fe20000000000 */
[----:B--2---:R-:W-:Y:S02]  /*2390*/  SHF.L.U32 R3, R13, 0x1f, RZ ;  /* 0x0000001f0d037819 */ /* 0x004fe400000006ff */
[----:B------:R-:W-:Y:S02]  /*23a0*/  LEA R4, R14, UR4, 0x4 ;  /* 0x000000040e047c11 */ /* 0x000fe4000f8e20ff */
[----:B------:R-:W1:Y:S02]  /*23b0*/  SYNCS.PHASECHK.TRANS64.TRYWAIT P0, [R2+URZ+0x260], R3 ;  /* 0x00026003020075a7 */ /* 0x000e6400080011ff */
[----:B-1----:R-:W-:Y:S05]  /*23c0*/  @!P0 BRA `(.L_x_40) ;  /* 0x0000008800e08947 */ /* 0x002fea0003800000 */
.L_x_246:
[----:B------:R-:W2:Y:S01]  /*23d0*/  LDS.128 R4, [R4+0x2f0] ;  /* 0x0002f00004047984 */ /* 0x000ea20000000c00 */
[----:B------:R-:W-:Y:S01]  /*23e0*/  ISETP.GE.AND P0, PT, R40, 0x1, PT ;  /* 0x000000012800780c */ /* 0x000fe20003f06270 */
[----:B-1----:R-:W-:Y:S01]  /*23f0*/  VIADD R2, R2, 0x270 ;  /* 0x0000027002027836 */ /* 0x002fe20000000000 */
[----:B------:R-:W-:Y:S01]  /*2400*/  @!PT LDS RZ, [RZ] ;  /* 0x00000000fffff984 */ /* 0x000fe20000000800 */
[----:B------:R-:W-:Y:S01]  /*2410*/  @!PT LDS RZ, [RZ] ;  /* 0x00000000fffff984 */ /* 0x000fe20000000800 */
[----:B------:R-:W-:Y:S01]  /*2420*/  @!PT LDS RZ, [RZ] ;  /* 0x00000000fffff984 */ /* 0x000fe20000000800 */
[----:B------:R-:W-:Y:S01]  /*2430*/  @!PT LDS RZ, [RZ] ;  /* 0x00000000fffff984 */ /* 0x000fe20000000800 */
[----:B------:R1:W-:Y:S06]  /*2440*/  MEMBAR.ALL.CTA ;  /* 0x0000000000007992 */ /* 0x0003ec0000008000 */
[----:B-1----:R-:W1:Y:S01]  /*2450*/  FENCE.VIEW.ASYNC.S ;  /* 0x00000000000073c6 */ /* 0x002e620000000000 */
[----:B------:R-:W-:-:S04]  /*2460*/  PRMT R2, RZ, 0x654, R2 ;  /* 0x00000654ff027816 */ /* 0x000fc80000000002 */
[----:B-1----:R1:W-:Y:S01]  /*2470*/  SYNCS.ARRIVE.TRANS64.RED.A1T0 RZ, [R2+URZ], RZ ;  /* 0x000000ff02ff79a7 */ /* 0x0023e200081004ff */
[----:B--2---:R-:W-:-:S13]  /*2480*/  LOP3.LUT P2, RZ, R6, 0x1, RZ, 0xc0, !PT ;  /* 0x0000000106ff7812 */ /* 0x004fda000784c0ff */
[----:B------:R-:W-:Y:S01]  /*2490*/  @P2 SHF.R.U32.HI R3, RZ, 0x10, R5 ;  /* 0x00000010ff032819 */ /* 0x000fe20000011605 */
[----:B------:R-:W-:Y:S01]  /*24a0*/  VOTEU.ANY UP0, P2 ;  /* 0x0000000000ff7886 */ /* 0x000fe20001000100 */
[----:B------:R-:W-:Y:S02]  /*24b0*/  @P2 MOV R10, R4 ;  /* 0x00000004000a2202 */ /* 0x000fe40000000f00 */
[----:B------:R-:W-:Y:S02]  /*24c0*/  @P2 R2UR.BROADCAST UR8, R3 ;  /* 0x00000000030822ca */ /* 0x000fe400008e0000 */
[----:B------:R-:W-:-:S11]  /*24d0*/  @P2 LOP3.LUT R9, R5, 0xffff, RZ, 0xc0, !PT ;  /* 0x0000ffff05092812 */ /* 0x000fd600078ec0ff */
[----:B------:R-:W-:Y:S01]  /*24e0*/  @UP0 UMOV UR36, UR8 ;  /* 0x0000000800240c82 */ /* 0x000fe20008000000 */
[----:B-1----:R-:W-:Y:S05]  /*24f0*/  @!P0 BRA `(.L_x_41) ;  /* 0x0000000000b88947 */ /* 0x002fea0003800000 */
[----:B------:R-:W3:Y:S01]  /*2500*/  LDC.64 R4, c[0x0][0xb18] ;  /* 0x0002c600ff047b82 */ /* 0x000ee20000000a00 */
[----:B------:R-:W-:-:S07]  /*2510*/  ISETP.NE.AND P3, PT, R40, 0x1, PT ;  /* 0x000000012800780c */ /* 0x000fce0003f65270 */
[----:B------:R-:W1:Y:S08]  /*2520*/  LDC.64 R6, c[0x0][0xb10] ;  /* 0x0002c400ff067b82 */ /* 0x000e700000000a00 */
[----:B------:R-:W2:Y:S08]  /*2530*/  LDC R18, c[0x0][0xb20] ;  /* 0x0002c800ff127b82 */ /* 0x000eb00000000800 */
[----:B------:R-:W4:Y:S01]  /*2540*/  LDC R19, c[0x0][0xb0c] ;  /* 0x0002c300ff137b82 */ /* 0x000f220000000800 */
[----:B---3--:R-:W-:Y:S01]  /*2550*/  IMAD.HI.U32 R21, R0, R5, RZ ;  /* 0x0000000500157227 */ /* 0x008fe200078e00ff */
[----:B------:R-:W-:-:S03]  /*2560*/  ISETP.NE.AND P0, PT, R4, 0x1, PT ;  /* 0x000000010400780c */ /* 0x000fc60003f05270 */
[----:B------:R-:W-:-:S03]  /*2570*/  IMAD.HI.U32 R5, R9, R5, RZ ;  /* 0x0000000509057227 */ /* 0x000fc600078e00ff */
[----:B------:R-:W3:Y:S01]  /*2580*/  LDC.64 R2, c[0x0][0xb28] ;  /* 0x0002ca00ff027b82 */ /* 0x000ee20000000a00 */
[----:B-1----:R-:W-:-:S04]  /*2590*/  IMAD.HI.U32 R22, R8, R6, RZ ;  /* 0x0000000608167227 */ /* 0x002fc800078e00ff */
[----:B------:R-:W-:Y:S01]  /*25a0*/  IMAD.HI.U32 R23, R10, R6, RZ ;  /* 0x000000060a177227 */ /* 0x000fe200078e00ff */
[----:B------:R-:W-:Y:S02]  /*25b0*/  SHF.R.U32.HI R22, RZ, R7, R22 ;  /* 0x00000007ff167219 */ /* 0x000fe40000011616 */
[-C--:B--2---:R-:W-:Y:S02]  /*25c0*/  SHF.R.U32.HI R21, RZ, R18.reuse, R21 ;  /* 0x00000012ff157219 */ /* 0x084fe40000011615 */
[----:B------:R-:W-:Y:S02]  /*25d0*/  SHF.R.U32.HI R5, RZ, R18, R5 ;  /* 0x00000012ff057219 */ /* 0x000fe40000011605 */
[----:B------:R-:W-:Y:S02]  /*25e0*/  SEL R21, R0, R21, !P0 ;  /* 0x0000001500157207 */ /* 0x000fe40004000000 */
[----:B------:R-:W-:Y:S02]  /*25f0*/  SHF.R.U32.HI R23, RZ, R7, R23 ;  /* 0x00000007ff177219 */ /* 0x000fe40000011617 */
[----:B----4-:R-:W-:-:S02]  /*2600*/  ISETP.NE.AND P1, PT, R19, 0x1, PT ;  /* 0x000000011300780c */ /* 0x010fc40003f25270 */
[----:B------:R-:W-:Y:S02]  /*2610*/  SEL R5, R9, R5, !P0 ;  /* 0x0000000509057207 */ /* 0x000fe40004000000 */
[----:B------:R-:W-:Y:S02]  /*2620*/  SEL R22, R8, R22, !P1 ;  /* 0x0000001608167207 */ /* 0x000fe40004800000 */
[----:B------:R-:W-:Y:S01]  /*2630*/  SEL R23, R10, R23, !P1 ;  /* 0x000000170a177207 */ /* 0x000fe20004800000 */
[----:B---3--:R-:W-:-:S04]  /*2640*/  IMAD.HI.U32 R20, R21, R2, RZ ;  /* 0x0000000215147227 */ /* 0x008fc800078e00ff */
        /* <DEDUP_REMOVED lines=10> */
[----:B------:R-:W-:-:S04]  /*26f0*/  @!P0 IMAD.HI.U32 R7, R23, R2, RZ ;  /* 0x0000000217078227 */ /* 0x000fc800078e00ff */
[----:B------:R-:W-:Y:S01]  /*2700*/  IMAD.MOV R2, RZ, RZ, -R6 ;  /* 0x000000ffff027224 */ /* 0x000fe200078e0a06 */
[----:B------:R-:W-:Y:S02]  /*2710*/  @!P0 SHF.R.U32.HI R3, RZ, R3, R7 ;  /* 0x00000003ff038219 */ /* 0x000fe40000011607 */
[----:B------:R-:W-:Y:S01]  /*2720*/  IADD3 R7, PT, PT, -R5, RZ, RZ ;  /* 0x000000ff05077210 */ /* 0x000fe20007ffe1ff */
[----:B------:R-:W-:Y:S01]  /*2730*/  IMAD R2, R40, R2, R5 ;  /* 0x0000000228027224 */ /* 0x000fe200078e0205 */
        /* <DEDUP_REMOVED lines=10> */
.L_x_41:
[----:B------:R-:W1:Y:S02]  /*27e0*/  LDCU UR8, c[0x0][0xb30] ;  /* 0x00016600ff0877ac */ /* 0x000e640008000800 */
[----:B-1----:R-:W-:-:S09]  /*27f0*/  UISETP.NE.AND UP0, UPT, UR8, 0x1, UPT ;  /* 0x000000010800788c */ /* 0x002fd2000bf05270 */
[----:B------:R-:W-:Y:S05]  /*2800*/  BRA.U UP0, `(.L_x_42) ;  /* 0x0000000100407547 */ /* 0x000fea000b800000 */
[----:B------:R-:W1:Y:S08]  /*2810*/  LDC.64 R4, c[0x0][0xb10] ;  /* 0x0002c400ff047b82 */ /* 0x000e700000000a00 */
[----:B------:R-:W2:Y:S08]  /*2820*/  LDC.64 R2, c[0x0][0xb18] ;  /* 0x0002c600ff027b82 */ /* 0x000eb00000000a00 */
[----:B------:R-:W4:Y:S08]  /*2830*/  LDC R6, c[0x0][0xb20] ;  /* 0x0002c800ff067b82 */ /* 0x000f300000000800 */
[----:B------:R-:W3:Y:S01]  /*2840*/  LDC R7, c[0x0][0xb0c] ;  /* 0x0002c300ff077b82 */ /* 0x000ee20000000800 */
[----:B-1----:R-:W-:-:S05]  /*2850*/  IMAD.HI.U32 R4, R10, R4, RZ ;  /* 0x000000040a047227 */ /* 0x002fca00078e00ff */
[----:B------:R-:W-:Y:S01]  /*2860*/  SHF.R.U32.HI R4, RZ, R5, R4 ;  /* 0x00000005ff047219 */ /* 0x000fe20000011604 */
[----:B--2---:R-:W-:Y:S01]  /*2870*/  IMAD.HI.U32 R3, R9, R3, RZ ;  /* 0x0000000309037227 */ /* 0x004fe200078e00ff */
[----:B------:R-:W-:-:S04]  /*2880*/  ISETP.NE.AND P0, PT, R2, 0x1, PT ;  /* 0x000000010200780c */ /* 0x000fc80003f05270 */
[----:B----4-:R-:W-:-:S04]  /*2890*/  SHF.R.U32.HI R3, RZ, R6, R3 ;  /* 0x00000006ff037219 */ /* 0x010fc80000011603 */
[----:B------:R-:W-:Y:S02]  /*28a0*/  SEL R3, R9, R3, !P0 ;  /* 0x0000000309037207 */ /* 0x000fe40004000000 */
[----:B---3--:R-:W-:-:S04]  /*28b0*/  ISETP.NE.AND P1, PT, R7, 0x1, PT ;  /* 0x000000010700780c */ /* 0x008fc80003f25270 */
[----:B------:R-:W-:-:S05]  /*28c0*/  SEL R4, R10, R4, !P1 ;  /* 0x000000040a047207 */ /* 0x000fca0004800000 */
[----:B------:R-:W-:Y:S02]  /*28d0*/  IMAD.IADD R5, R3, 0x1, -R4 ;  /* 0x0000000103057824 */ /* 0x000fe400078e0a04 */
[----:B------:R-:W-:Y:S02]  /*28e0*/  IMAD.IADD R3, R4, 0x1, -R3 ;  /* 0x0000000104037824 */ /* 0x000fe400078e0a03 */
[----:B------:R-:W-:Y:S02]  /*28f0*/  IMAD R10, R5, R7, R10 ;  /* 0x00000007050a7224 */ /* 0x000fe400078e020a */
[----:B------:R-:W-:-:S07]  /*2900*/  IMAD R9, R3, R2, R9 ;  /* 0x0000000203097224 */ /* 0x000fce00078e0209 */
.L_x_42:
[----:B------:R-:W-:Y:S01]  /*2910*/  VIADD R14, R14, 0x1 ;  /* 0x000000010e0e7836 */ /* 0x000fe20000000000 */
[----:B------:R-:W-:Y:S01]  /*2920*/  UPLOP3.LUT UP5, UPT, UPT, UPT, UPT, 0x80, 0x8 ;  /* 0x000000000008789c */ /* 0x000fe20003faf070 */
[----:B------:R-:W-:Y:S02]  /*2930*/  IMAD.IADD R100, R10, 0x1, R99 ;  /* 0x000000010a647824 */ /* 0x000fe400078e0263 */
[----:B------:R-:W-:Y:S01]  /*2940*/  IMAD.IADD R101, R9, 0x1, R98 ;  /* 0x0000000109657824 */ /* 0x000fe200078e0262 */
[----:B------:R-:W-:-:S04]  /*2950*/  ISETP.NE.AND P0, PT, R14, 0x2, PT ;  /* 0x000000020e00780c */ /* 0x000fc80003f05270 */
[----:B------:R-:W-:Y:S02]  /*2960*/  SEL R2, RZ, 0x1, P0 ;  /* 0x00000001ff027807 */ /* 0x000fe40000000000 */
[----:B------:R-:W-:Y:S02]  /*2970*/  SEL R14, R14, RZ, P0 ;  /* 0x000000ff0e0e7207 */ /* 0x000fe40000000000 */
[----:B------:R-:W-:Y:S01]  /*2980*/  LOP3.LUT R13, R13, R2, RZ, 0x3c, !PT ;  /* 0x000000020d0d7212 */ /* 0x000fe200078e3cff */
[----:B------:R-:W-:Y:S06]  /*2990*/  @P2 BRA `(.L_x_43) ;  /* 0xfffffff000542947 */ /* 0x000fec000383ffff */
[----:B------:R-:W-:Y:S01]  /*29a0*/  UIADD3 UR4, UPT, UPT, UR4, 0x120, URZ ;  /* 0x0000012004047890 */ /* 0x000fe2000fffe0ff */
[----:B------:R-:W-:-:S03]  /*29b0*/  SHF.L.U32 R2, R15, 0x1f, RZ ;  /* 0x0000001f0f027819 */ /* 0x000fc600000006ff */
[----:B------:R-:W-:-:S09]  /*29c0*/  ULEA UR5, UR13, UR4, 0x3 ;  /* 0x000000040d057291 */ /* 0x000fd2000f8e18ff */
[----:B------:R-:W1:Y:S02]  /*29d0*/  SYNCS.PHASECHK.TRANS64.TRYWAIT P0, [UR5], R2 ;  /* 0x00000002ff0075a7 */ /* 0x000e640008001105 */
[----:B-1----:R-:W-:Y:S05]  /*29e0*/  @!P0 BRA `(.L_x_44) ;  /* 0x00000084006c8947 */ /* 0x002fea0003800000 */
.L_x_248:
[----:B------:R-:W-:-:S04]  /*29f0*/  UIADD3 UR6, UPT, UPT, UR13, 0x1, URZ ;  /* 0x000000010d067890 */ /* 0x000fc8000fffe0ff */
[----:B------:R-:W-:-:S04]  /*2a00*/  UISETP.NE.AND UP0, UPT, UR6, 0x24, UPT ;  /* 0x000000240600788c */ /* 0x000fc8000bf05270 */
[----:B------:R-:W-:Y:S02]  /*2a10*/  USEL UR7, URZ, 0x1, UP0 ;  /* 0x00000001ff077887 */ /* 0x000fe40008000000 */
[----:B------:R-:W-:-:S04]  /*2a20*/  USEL UR6, UR6, URZ, UP0 ;  /* 0x000000ff06067287 */ /* 0x000fc80008000000 */
[----:B------:R-:W-:Y:S01]  /*2a30*/  ULEA UR5, UR6, UR4, 0x3 ;  /* 0x0000000406057291 */ /* 0x000fe2000f8e18ff */
[----:B-1----:R-:W-:-:S04]  /*2a40*/  LOP3.LUT R2, R15, UR7, RZ, 0x3c, !PT ;  /* 0x000000070f027c12 */ /* 0x002fc8000f8e3cff */
[----:B------:R-:W-:-:S04]  /*2a50*/  SHF.L.U32 R3, R2, 0x1f, RZ ;  /* 0x0000001f02037819 */ /* 0x000fc800000006ff */
[----:B------:R-:W1:Y:S02]  /*2a60*/  SYNCS.PHASECHK.TRANS64.TRYWAIT P0, [UR5], R3 ;  /* 0x00000003ff0075a7 */ /* 0x000e640008001105 */
[----:B-1----:R-:W-:Y:S05]  /*2a70*/  @!P0 BRA `(.L_x_45) ;  /* 0x0000008400608947 */ /* 0x002fea0003800000 */
.L_x_250:
[----:B------:R-:W-:-:S04]  /*2a80*/  UIADD3 UR6, UPT, UPT, UR6, 0x1, URZ ;  /* 0x0000000106067890 */ /* 0x000fc8000fffe0ff */
[----:B------:R-:W-:-:S04]  /*2a90*/  UISETP.NE.AND UP0, UPT, UR6, 0x24, UPT ;  /* 0x000000240600788c */ /* 0x000fc8000bf05270 */
[----:B------:R-:W-:Y:S02]  /*2aa0*/  USEL UR7, URZ, 0x1, UP0 ;  /* 0x00000001ff077887 */ /* 0x000fe40008000000 */
[----:B------:R-:W-:-:S04]  /*2ab0*/  USEL UR6, UR6, URZ, UP0 ;  /* 0x000000ff06067287 */ /* 0x000fc80008000000 */
[----:B------:R-:W-:Y:S01]  /*2ac0*/  ULEA UR5, UR6, UR4, 0x3 ;  /* 0x0000000406057291 */ /* 0x000fe2000f8e18ff */
[----:B------:R-:W-:-:S04]  /*2ad0*/  LOP3.LUT R2, R2, UR7, RZ, 0x3c, !PT ;  /* 0x0000000702027c12 */ /* 0x000fc8000f8e3cff */
[----:B-1----:R-:W-:-:S04]  /*2ae0*/  SHF.L.U32 R3, R2, 0x1f, RZ ;  /* 0x0000001f02037819 */ /* 0x002fc800000006ff */
[----:B------:R-:W1:Y:S02]  /*2af0*/  SYNCS.PHASECHK.TRANS64.TRYWAIT P0, [UR5], R3 ;  /* 0x00000003ff0075a7 */ /* 0x000e640008001105 */
[----:B-1----:R-:W-:Y:S05]  /*2b00*/  @!P0 BRA `(.L_x_46) ;  /* 0x0000008400548947 */ /* 0x002fea0003800000 */
.L_x_252:
        /* <DEDUP_REMOVED lines=9> */
.L_x_254:
        /* <DEDUP_REMOVED lines=9> */
.L_x_256:
        /* <DEDUP_REMOVED lines=9> */
.L_x_258:
        /* <DEDUP_REMOVED lines=9> */
.L_x_260:
        /* <DEDUP_REMOVED lines=9> */
.L_x_262:
        /* <DEDUP_REMOVED lines=9> */
.L_x_264:
        /* <DEDUP_REMOVED lines=9> */
.L_x_266:
        /* <DEDUP_REMOVED lines=9> */
.L_x_268:
        /* <DEDUP_REMOVED lines=9> */
.L_x_270:
        /* <DEDUP_REMOVED lines=9> */
.L_x_272:
        /* <DEDUP_REMOVED lines=9> */
.L_x_274:
        /* <DEDUP_REMOVED lines=9> */
.L_x_276:
        /* <DEDUP_REMOVED lines=9> */
.L_x_278:
        /* <DEDUP_REMOVED lines=9> */
.L_x_280:
        /* <DEDUP_REMOVED lines=9> */
.L_x_282:
        /* <DEDUP_REMOVED lines=9> */
.L_x_284:
        /* <DEDUP_REMOVED lines=9> */
.L_x_286:
        /* <DEDUP_REMOVED lines=9> */
.L_x_288:
        /* <DEDUP_REMOVED lines=9> */
.L_x_290:
        /* <DEDUP_REMOVED lines=9> */
.L_x_292:
        /* <DEDUP_REMOVED lines=9> */
.L_x_294:
        /* <DEDUP_REMOVED lines=9> */
.L_x_296:
        /* <DEDUP_REMOVED lines=9> */
.L_x_298:
        /* <DEDUP_REMOVED lines=9> */
.L_x_300:
        /* <DEDUP_REMOVED lines=9> */
.L_x_302:
        /* <DEDUP_REMOVED lines=9> */
.L_x_304:
        /* <DEDUP_REMOVED lines=9> */
.L_x_306:
        /* <DEDUP_REMOVED lines=9> */
.L_x_308:
        /* <DEDUP_REMOVED lines=9> */
.L_x_310:
        /* <DEDUP_REMOVED lines=9> */
.L_x_312:
        /* <DEDUP_REMOVED lines=9> */
.L_x_314:
        /* <DEDUP_REMOVED lines=9> */
.L_x_316:
[----:B------:R-:W-:-:S04]  /*3d10*/  UIADD3 UR6, UPT, UPT, UR6, 0x1, URZ ;  /* 0x0000000106067890 */ /* 0x000fc8000fffe0ff */
[----:B------:R-:W-:-:S04]  /*3d20*/  UISETP.NE.AND UP0, UPT, UR6, 0x24, UPT ;  /* 0x000000240600788c */ /* 0x000fc8000bf05270 */
[----:B------:R-:W-:Y:S02]  /*3d30*/  USEL UR5, URZ, 0x1, UP0 ;  /* 0x00000001ff057887 */ /* 0x000fe40008000000 */
[----:B------:R-:W-:-:S04]  /*3d40*/  USEL UR6, UR6, URZ, UP0 ;  /* 0x000000ff06067287 */ /* 0x000fc80008000000 */
[----:B------:R-:W-:Y:S01]  /*3d50*/  ULEA UR6, UR6, UR4, 0x3 ;  /* 0x0000000406067291 */ /* 0x000fe2000f8e18ff */
[----:B------:R-:W-:-:S04]  /*3d60*/  LOP3.LUT R2, R2, UR5, RZ, 0x3c, !PT ;  /* 0x0000000502027c12 */ /* 0x000fc8000f8e3cff */
[----:B------:R-:W-:Y:S01]  /*3d70*/  SHF.L.U32 R2, R2, 0x1f, RZ ;  /* 0x0000001f02027819 */ /* 0x000fe200000006ff */
[----:B-1-3--:R-:W-:-:S07]  /*3d80*/  IMAD.U32 R0, RZ, RZ, UR6 ;  /* 0x00000006ff007e24 */ /* 0x00afce000f8e00ff */
.L_x_79:
[----:B-1----:R1:W2:Y:S02]  /*3d90*/  SYNCS.PHASECHK.TRANS64.TRYWAIT P0, [R0+URZ], R2 ;  /* 0x00000002000075a7 */ /* 0x0022a400080011ff */
[----:B--2---:R-:W-:Y:S05]  /*3da0*/  @!P0 NANOSLEEP.SYNCS 0x989680 ;  /* 0x009896800000895d */ /* 0x004fea0003900000 */
[----:B------:R-:W2:Y:S02]  /*3db0*/  @!P0 SYNCS.PHASECHK.TRANS64 P0, [R0+URZ], R2 ;  /* 0x00000002000085a7 */ /* 0x000ea400080010ff */
[----:B--2---:R-:W-:Y:S05]  /*3dc0*/  @P0 EXIT ;  /* 0x000000000000094d */ /* 0x004fea0003800000 */
[----:B------:R-:W-:Y:S05]  /*3dd0*/  BRA `(.L_x_79) ;  /* 0xfffffffc00ec7947 */ /* 0x000fea000383ffff */
.L_x_23:
[----:B------:R-:W-:-:S04]  /*3de0*/  UISETP.NE.AND UP1, UPT, UR37, URZ, UPT ;  /* 0x000000ff2500728c */ /* 0x000fc8000bf25270 */
[----:B------:R-:W-:-:S09]  /*3df0*/  UISETP.NE.OR UP1, UPT, UR10, 0x1, UP1 ;  /* 0x000000010a00788c */ /* 0x000fd20008f25670 */
[----:B------:R-:W-:Y:S05]  /*3e00*/  BRA.U UP1, `(.L_x_80) ;  /* 0x00000005014c7547 */ /* 0x000fea000b800000 */
[----:B------:R-:W-:Y:S01]  /*3e10*/  HFMA2 R11, -RZ, RZ, 0, 0 ;  /* 0x00000000ff0b7431 */ /* 0x000fe200000001ff */
[----:B------:R-:W-:Y:S01]  /*3e20*/  ISETP.GE.U32.AND P2, PT, R10, 0x2, PT ;  /* 0x000000020a00780c */ /* 0x000fe20003f46070 */
[----:B------:R-:W-:Y:S01]  /*3e30*/  IMAD.MOV.U32 R12, RZ, RZ, 0x1 ;  /* 0x00000001ff0c7424 */ /* 0x000fe200078e00ff */
[----:B------:R-:W-:Y:S01]  /*3e40*/  CS2R R8, SRZ ;  /* 0x0000000000087805 */ /* 0x000fe2000001ff00 */
[----:B------:R-:W-:Y:S01]  /*3e50*/  IMAD.MOV.U32 R3, RZ, RZ, RZ ;  /* 0x000000ffff037224 */ /* 0x000fe200078e00ff */
[----:B------:R-:W-:Y:S01]  /*3e60*/  UMOV UR4, 0x400 ;  /* 0x0000040000047882 */ /* 0x000fe20000000000 */
[----:B------:R-:W-:Y:S01]  /*3e70*/  UMOV UR6, URZ ;  /* 0x000000ff00067c82 */ /* 0x000fe20008000000 */
[----:B------:R-:W-:-:S12]  /*3e80*/  ULEA UR37, UR37, UR4, 0x18 ;  /* 0x0000000425257291 */ /* 0x000fd8000f8ec0ff */
.L_x_84:
[----:B------:R-:W-:Y:S02]  /*3e90*/  LEA R0, R3, UR37, 0x3 ;  /* 0x0000002503007c11 */ /* 0x000fe4000f8e18ff */
[----:B------:R-:W-:-:S03]  /*3ea0*/  SHF.L.U32 R4, R8, 0x1f, RZ ;  /* 0x0000001f08047819 */ /* 0x000fc600000006ff */
[----:B------:R-:W-:Y:S01]  /*3eb0*/  VIADD R5, R0, 0x2d0 ;  /* 0x000002d000057836 */ /* 0x000fe20000000000 */
[----:B------:R-:W1:Y:S02]  /*3ec0*/  SYNCS.PHASECHK.TRANS64.TRYWAIT P0, [R0+URZ+0x2c0], R4 ;  /* 0x0002c004000075a7 */ /* 0x000e6400080011ff */
[----:B-1----:R-:W-:Y:S05]  /*3ed0*/  @!P0 BRA `(.L_x_81) ;  /* 0x0000007c00788947 */ /* 0x002fea0003800000 */
.L_x_317:
[----:B------:R-:W-:Y:S01]  /*3ee0*/  ULEA UR5, UR6, UR37, 0x3 ;  /* 0x0000002506057291 */ /* 0x000fe2000f8e18ff */
[----:B-1----:R-:W-:Y:S01]  /*3ef0*/  PRMT R0, RZ, 0x654, R5 ;  /* 0x00000654ff007816 */ /* 0x002fe20000000005 */
[----:B------:R-:W-:Y:S01]  /*3f00*/  @!P2 IMAD.MOV.U32 R4, RZ, RZ, 0x10 ;  /* 0x00000010ff04a424 */ /* 0x000fe200078e00ff */
[----:B------:R-:W-:Y:S01]  /*3f10*/  SHF.L.U32 R5, R12, 0x1f, RZ ;  /* 0x0000001f0c057819 */ /* 0x000fe200000006ff */
[----:B------:R-:W-:Y:S01]  /*3f20*/  UIADD3 UR4, UPT, UPT, UR5, 0x260, URZ ;  /* 0x0000026005047890 */ /* 0x000fe2000fffe0ff */
[----:B------:R1:W-:Y:S05]  /*3f30*/  SYNCS.ARRIVE.TRANS64.RED.A1T0 RZ, [R0+URZ], RZ ;  /* 0x000000ff00ff79a7 */ /* 0x0003ea00081004ff */
[----:B------:R-:W-:Y:S01]  /*3f40*/  IMAD.U32 R6, RZ, RZ, UR4 ;  /* 0x00000004ff067e24 */ /* 0x000fe2000f8e00ff */
[----:B------:R-:W2:Y:S04]  /*3f50*/  SYNCS.PHASECHK.TRANS64.TRYWAIT P0, [UR5+0x270], R5 ;  /* 0x00027005ff0075a7 */ /* 0x000ea80008001105 */
[----:B------:R-:W-:Y:S01]  /*3f60*/  PRMT R6, R10, 0x654, R6 ;  /* 0x000006540a067816 */ /* 0x000fe20000000006 */
[----:B-12---:R-:W-:Y:S06]  /*3f70*/  @!P0 BRA `(.L_x_82) ;  /* 0x0000007c00648947 */ /* 0x006fec0003800000 */
.L_x_319:
[----:B------:R-:W-:Y:S01]  /*3f80*/  ULEA UR4, UR6, UR37, 0x4 ;  /* 0x0000002506047291 */ /* 0x000fe2000f8e20ff */
[----:B------:R-:W-:Y:S01]  /*3f90*/  SEL R2, R6, R2, !P2 ;  /* 0x0000000206027207 */ /* 0x000fe20005000000 */
[----:B------:R-:W-:Y:S01]  /*3fa0*/  UIADD3 UR5, UPT, UPT, UR5, 0x260, URZ ;  /* 0x0000026005057890 */ /* 0x000fe2000fffe0ff */
[----:B-1----:R-:W-:Y:S01]  /*3fb0*/  LEA R0, R11, UR37, 0x3 ;  /* 0x000000250b007c11 */ /* 0x002fe2000f8e18ff */
[----:B------:R-:W-:Y:S01]  /*3fc0*/  UIADD3 UR4, UPT, UPT, UR4, 0x2f0, URZ ;  /* 0x000002f004047890 */ /* 0x000fe2000fffe0ff */
[----:B------:R1:W-:Y:S01]  /*3fd0*/  @!P2 SYNCS.ARRIVE.TRANS64.RED RZ, [R2+URZ], R4 ;  /* 0x0000000402ffa9a7 */ /* 0x0003e200080004ff */
[----:B------:R-:W-:Y:S01]  /*3fe0*/  UIADD3 UR6, UPT, UPT, UR6, 0x1, URZ ;  /* 0x0000000106067890 */ /* 0x000fe2000fffe0ff */
[----:B------:R-:W-:-:S03]  /*3ff0*/  VIADD R3, R3, 0x1 ;  /* 0x0000000103037836 */ /* 0x000fc60000000000 */
[----:B------:R-:W-:Y:S02]  /*4000*/  UISETP.NE.AND UP0, UPT, UR6, 0x2, UPT ;  /* 0x000000020600788c */ /* 0x000fe4000bf05270 */
[----:B------:R-:W-:Y:S01]  /*4010*/  ISETP.NE.AND P0, PT, R3, 0x2, PT ;  /* 0x000000020300780c */ /* 0x000fe20003f05270 */
[----:B------:R-:W-:Y:S06]  /*4020*/  UGETNEXTWORKID.BROADCAST [UR4], [UR5] ;  /* 0x00000000040073ca */ /* 0x000fec0008000100 */
[----:B------:R-:W-:Y:S02]  /*4030*/  USEL UR4, URZ, 0x1, UP0 ;  /* 0x00000001ff047887 */ /* 0x000fe40008000000 */
[----:B------:R-:W-:-:S04]  /*4040*/  USEL UR6, UR6, URZ, UP0 ;  /* 0x000000ff06067287 */ /* 0x000fc80008000000 */
[----:B------:R-:W-:Y:S02]  /*4050*/  LOP3.LUT R12, R12, UR4, RZ, 0x3c, !PT ;  /* 0x000000040c0c7c12 */ /* 0x000fe4000f8e3cff */
[----:B-1----:R-:W-:-:S04]  /*4060*/  SHF.L.U32 R4, R9, 0x1f, RZ ;  /* 0x0000001f09047819 */ /* 0x002fc800000006ff */
[----:B------:R-:W1:Y:S02]  /*4070*/  SYNCS.PHASECHK.TRANS64.TRYWAIT P1, [R0+URZ+0x260], R4 ;  /* 0x00026004000075a7 */ /* 0x000e6400080211ff */
[----:B-1----:R-:W-:Y:S05]  /*4080*/  @!P1 BRA `(.L_x_83) ;  /* 0x0000007c00389947 */ /* 0x002fea0003800000 */
.L_x_320:
[----:B-1----:R-:W-:Y:S01]  /*4090*/  LEA R4, R11, UR37, 0x4 ;  /* 0x000000250b047c11 */ /* 0x002fe2000f8e20ff */
[----:B------:R-:W-:Y:S01]  /*40a0*/  VIADD R0, R0, 0x270 ;  /* 0x0000027000007836 */ /* 0x000fe20000000000 */
[----:B------:R-:W-:Y:S01]  /*40b0*/  SEL R3, R3, RZ, P0 ;  /* 0x000000ff03037207 */ /* 0x000fe20000000000 */
[----:B------:R-:W-:-:S03]  /*40c0*/  VIADD R11, R11, 0x1 ;  /* 0x000000010b0b7836 */ /* 0x000fc60000000000 */
[----:B------:R-:W1:Y:S01]  /*40d0*/  LDS.128 R4, [R4+0x2f0] ;  /* 0x0002f00004047984 */ /* 0x000e620000000c00 */
[----:B------:R-:W-:Y:S02]  /*40e0*/  PRMT R0, RZ, 0x654, R0 ;  /* 0x00000654ff007816 */ /* 0x000fe40000000000 */
[C---:B------:R-:W-:Y:S01]  /*40f0*/  ISETP.NE.AND P1, PT, R11.reuse, 0x2, PT ;  /* 0x000000020b00780c */ /* 0x040fe20003f25270 */
[----:B------:R-:W-:Y:S01]  /*4100*/  @!PT LDS RZ, [RZ] ;  /* 0x00000000fffff984 */ /* 0x000fe20000000800 */
[----:B------:R-:W-:Y:S01]  /*4110*/  @!PT LDS RZ, [RZ] ;  /* 0x00000000fffff984 */ /* 0x000fe20000000800 */
[----:B------:R-:W-:Y:S01]  /*4120*/  @!PT LDS RZ, [RZ] ;  /* 0x00000000fffff984 */ /* 0x000fe20000000800 */
[----:B------:R-:W-:Y:S01]  /*4130*/  @!PT LDS RZ, [RZ] ;  /* 0x00000000fffff984 */ /* 0x000fe20000000800 */
[----:B------:R2:W-:Y:S06]  /*4140*/  MEMBAR.ALL.CTA ;  /* 0x0000000000007992 */ /* 0x0005ec0000008000 */
[----:B--2---:R-:W2:Y:S01]  /*4150*/  FENCE.VIEW.ASYNC.S ;  /* 0x00000000000073c6 */ /* 0x004ea20000000000 */
[----:B------:R-:W-:Y:S01]  /*4160*/  SEL R11, R11, RZ, P1 ;  /* 0x000000ff0b0b7207 */ /* 0x000fe20000800000 */
[----:B--2---:R2:W-:Y:S01]  /*4170*/  SYNCS.ARRIVE.TRANS64.RED.A1T0 RZ, [R0+URZ], RZ ;  /* 0x000000ff00ff79a7 */ /* 0x0045e200081004ff */
[----:B-1----:R-:W-:-:S02]  /*4180*/  LOP3.LUT P3, RZ, R6, 0x1, RZ, 0xc0, !PT ;  /* 0x0000000106ff7812 */ /* 0x002fc4000786c0ff */
[----:B------:R-:W-:-:S04]  /*4190*/  SEL R4, RZ, 0x1, P1 ;  /* 0x00000001ff047807 */ /* 0x000fc80000800000 */
[----:B------:R-:W-:Y:S02]  /*41a0*/  LOP3.LUT R9, R9, R4, RZ, 0x3c, !PT ;  /* 0x0000000409097212 */ /* 0x000fe400078e3cff */
[----:B--2---:R-:W-:-:S04]  /*41b0*/  SEL R0, RZ, 0x1, P0 ;  /* 0x00000001ff007807 */ /* 0x004fc80000000000 */
[----:B------:R-:W-:Y:S01]  /*41c0*/  LOP3.LUT R8, R8, R0, RZ, 0x3c, !PT ;  /* 0x0000000008087212 */ /* 0x000fe200078e3cff */
[----:B------:R-:W-:Y:S06]  /*41d0*/  @P3 BRA `(.L_x_84) ;  /* 0xfffffffc002c3947 */ /* 0x000fec000383ffff */
[----:B------:R-:W-:Y:S01]  /*41e0*/  ULEA UR5, UR6, UR37, 0x3 ;  /* 0x0000002506057291 */ /* 0x000fe2000f8e18ff */
[----:B------:R-:W-:-:S08]  /*41f0*/  SHF.L.U32 R2, R12, 0x1f, RZ ;  /* 0x0000001f0c027819 */ /* 0x000fd000000006ff */
[----:B------:R-:W1:Y:S02]  /*4200*/  SYNCS.PHASECHK.TRANS64 P0, [UR5+0x270], R2 ;  /* 0x00027002ff0075a7 */ /* 0x000e640008001005 */
[----:B-1----:R-:W-:Y:S05]  /*4210*/  @P0 BRA `(.L_x_85) ;  /* 0x0000000000080947 */ /* 0x002fea0003800000 */
[----:B------:R-:W1:Y:S02]  /*4220*/  SYNCS.PHASECHK.TRANS64.TRYWAIT P0, [UR5+0x270], R2 ;  /* 0x00027002ff0075a7 */ /* 0x000e640008001105 */
[----:B-1----:R-:W-:Y:S05]  /*4230*/  @!P0 BRA `(.L_x_86) ;  /* 0x0000007800e08947 */ /* 0x002fea0003800000 */
.L_x_85:
[----:B------:R-:W-:-:S04]  /*4240*/  UIADD3 UR4, UPT, UPT, UR6, 0x1, URZ ;  /* 0x0000000106047890 */ /* 0x000fc8000fffe0ff */
[----:B------:R-:W-:-:S04]  /*4250*/  UISETP.NE.AND UP0, UPT, UR4, 0x2, UPT ;  /* 0x000000020400788c */ /* 0x000fc8000bf05270 */
[----:B------:R-:W-:Y:S02]  /*4260*/  USEL UR7, URZ, 0x1, UP0 ;  /* 0x00000001ff077887 */ /* 0x000fe40008000000 */
[----:B------:R-:W-:-:S04]  /*4270*/  USEL UR4, UR4, URZ, UP0 ;  /* 0x000000ff04047287 */ /* 0x000fc80008000000 */
[----:B------:R-:W-:Y:S01]  /*4280*/  ULEA UR4, UR4, UR37, 0x3 ;  /* 0x0000002504047291 */ /* 0x000fe2000f8e18ff */
[----:B-1----:R-:W-:-:S04]  /*4290*/  LOP3.LUT R2, R12, UR7, RZ, 0x3c, !PT ;  /* 0x000000070c027c12 */ /* 0x002fc8000f8e3cff */
[----:B------:R-:W-:-:S04]  /*42a0*/  SHF.L.U32 R0, R2, 0x1f, RZ ;  /* 0x0000001f02007819 */ /* 0x000fc800000006ff */
[----:B------:R-:W1:Y:S02]  /*42b0*/  SYNCS.PHASECHK.TRANS64 P0, [UR4+0x270], R0 ;  /* 0x00027000ff0075a7 */ /* 0x000e640008001004 */
[----:B-1----:R-:W-:Y:S05]  /*42c0*/  @P0 EXIT ;  /* 0x000000000000094d */ /* 0x002fea0003800000 */
[----:B------:R-:W-:Y:S02]  /*42d0*/  SHF.L.U32 R2, R2, 0x1f, RZ ;  /* 0x0000001f02027819 */ /* 0x000fe400000006ff */
[----:B------:R-:W-:-:S07]  /*42e0*/  MOV R0, UR4 ;  /* 0x0000000400007c02 */ /* 0x000fce0008000f00 */
.L_x_87:
[----:B-1----:R1:W2:Y:S02]  /*42f0*/  SYNCS.PHASECHK.TRANS64.TRYWAIT P0, [R0+URZ+0x270], R2 ;  /* 0x00027002000075a7 */ /* 0x0022a400080011ff */
[----:B--2---:R-:W-:Y:S05]  /*4300*/  @!P0 NANOSLEEP.SYNCS 0x989680 ;  /* 0x009896800000895d */ /* 0x004fea0003900000 */
[----:B------:R-:W2:Y:S02]  /*4310*/  @!P0 SYNCS.PHASECHK.TRANS64 P0, [R0+URZ+0x270], R2 ;  /* 0x00027002000085a7 */ /* 0x000ea400080010ff */
[----:B--2---:R-:W-:Y:S05]  /*4320*/  @P0 EXIT ;  /* 0x000000000000094d */ /* 0x004fea0003800000 */
[----:B------:R-:W-:Y:S05]  /*4330*/  BRA `(.L_x_87) ;  /* 0xfffffffc00ec7947 */ /* 0x000fea000383ffff */
.L_x_80:
[----:B------:R-:W-:Y:S05]  /*4340*/  BRA.U UP4, `(.L_x_88) ;  /* 0x0000001104a07547 */ /* 0x000fea000b800000 */
[----:B------:R-:W-:Y:S01]  /*4350*/  UMOV UR6, 0x40 ;  /* 0x0000004000067882 */ /* 0x000fe20000000000 */
[----:B------:R-:W-:Y:S01]  /*4360*/  NOP ;  /* 0x0000000000007918 */ /* 0x000fe20000000000 */
[----:B------:R-:W-:Y:S01]  /*4370*/  ULEA UR6, UR37, UR6, 0x18 ;  /* 0x0000000625067291 */ /* 0x000fe2000f8ec0ff */
[----:B------:R-:W-:Y:S02]  /*4380*/  UMOV UR7, 0x400 ;  /* 0x0000040000077882 */ /* 0x000fe40000000000 */
[----:B------:R-:W-:-:S06]  /*4390*/  ULEA UR37, UR37, UR7, 0x18 ;  /* 0x0000000725257291 */ /* 0x000fcc000f8ec0ff */
[----:B------:R-:W1:Y:S02]  /*43a0*/  LDS.U8 R2, [UR6+0x1c] ;  /* 0x00001c06ff027984 */ /* 0x000e640008000000 */
[----:B-1----:R-:W-:-:S13]  /*43b0*/  ISETP.NE.AND P0, PT, R2, RZ, PT ;  /* 0x000000ff0200720c */ /* 0x002fda0003f05270 */
[----:B------:R-:W-:Y:S05]  /*43c0*/  @P0 BRA `(.L_x_89) ;  /* 0x0000000400080947 */ /* 0x000fea0003800000 */
[----:B------:R-:W-:Y:S02]  /*43d0*/  UISETP.NE.U32.AND UP0, UPT, UR5, 0x1, UPT ;  /* 0x000000010500788c */ /* 0x000fe4000bf05070 */
[----:B------:R-:W-:-:S07]  /*43e0*/  UIADD3 UR8, UPT, UPT, UR6, 0x8, URZ ;  /* 0x0000000806087890 */ /* 0x000fce000fffe0ff */
[----:B------:R-:W-:Y:S05]  /*43f0*/  BRA.U !UP0, `(.L_x_90) ;  /* 0x00000001089c7547 */ /* 0x000fea000b800000 */
[----:B------:R-:W-:Y:S01]  /*4400*/  ELECT P0, URZ, PT ;  /* 0x0000000000ff782f */ /* 0x000fe20003800000 */
[----:B------:R-:W-:-:S12]  /*4410*/  BSSY B0, `(.L_x_90) ;  /* 0x0000025000007945 */ /* 0x000fd80003800000 */
[----:B------:R-:W-:Y:S05]  /*4420*/  @!P0 BRA `(.L_x_91) ;  /* 0x00000000008c8947 */ /* 0x000fea0003800000 */
[----:B------:R-:W-:-:S05]  /*4430*/  UMOV UR7, 0x10 ;  /* 0x0000001000077882 */ /* 0x000fca0000000000 */
[----:B------:R-:W-:Y:S04]  /*4440*/  DEPBAR.LE SB1, 0x36 ;  /* 0x00009d800000791a */ /* 0x000fe80000000000 */
[----:B------:R-:W1:Y:S02]  /*4450*/  UTCATOMSWS.2CTA.FIND_AND_SET.ALIGN UP1, UR7, UR7 ;  /* 0x00000007000775e3 */ /* 0x000e640008220800 */
[----:B-1----:R-:W-:Y:S01]  /*4460*/  MOV R10, UR7 ;  /* 0x00000007000a7c02 */ /* 0x002fe20008000f00 */
[----:B------:R-:W-:Y:S06]  /*4470*/  BRA.U UP1, `(.L_x_92) ;  /* 0x0000000101187547 */ /* 0x000fec000b800000 */
.L_x_93:
[----:B------:R-:W-:Y:S05]  /*4480*/  NANOSLEEP 0x64 ;  /* 0x000000640000795d */ /* 0x000fea0003800000 */
[----:B------:R-:W-:-:S05]  /*4490*/  UMOV UR7, 0x10 ;  /* 0x0000001000077882 */ /* 0x000fca0000000000 */
[----:B------:R-:W-:Y:S04]  /*44a0*/  DEPBAR.LE SB1, 0x36 ;  /* 0x00009d800000791a */ /* 0x000fe80000000000 */
[----:B------:R-:W1:Y:S02]  /*44b0*/  UTCATOMSWS.2CTA.FIND_AND_SET.ALIGN UP1, UR7, UR7 ;  /* 0x00000007000775e3 */ /* 0x000e640008220800 */
[----:B-1----:R-:W-:Y:S01]  /*44c0*/  MOV R10, UR7 ;  /* 0x00000007000a7c02 */ /* 0x002fe20008000f00 */
[----:B------:R-:W-:Y:S05]  /*44d0*/  BRA.U !UP1, `(.L_x_93) ;  /* 0xfffffffd09e87547 */ /* 0x000fea000b83ffff */
.L_x_92:
[----:B------:R-:W1:Y:S01]  /*44e0*/  LDS R5, [UR6+0x10] ;  /* 0x00001006ff057984 */ /* 0x000e620008000800 */
[----:B------:R-:W-:Y:S01]  /*44f0*/  IMAD.U32 R3, RZ, RZ, UR37 ;  /* 0x00000025ff037e24 */ /* 0x000fe2000f8e00ff */
[----:B------:R-:W-:-:S03]  /*4500*/  MOV R2, UR4 ;  /* 0x0000000400027c02 */ /* 0x000fc60008000f00 */
[----:B------:R-:W-:Y:S01]  /*4510*/  VIADD R3, R3, 0x310 ;  /* 0x0000031003037836 */ /* 0x000fe20000000000 */
[----:B-1----:R-:W-:-:S04]  /*4520*/  SHF.L.U32 R5, R5, 0x1f, RZ ;  /* 0x0000001f05057819 */ /* 0x002fc800000006ff */
[----:B------:R-:W1:Y:S02]  /*4530*/  SYNCS.PHASECHK.TRANS64.TRYWAIT P0, [UR6+0x8], R5 ;  /* 0x00000805ff0075a7 */ /* 0x000e640008001106 */
[----:B-1----:R-:W-:Y:S05]  /*4540*/  @P0 BRA `(.L_x_94) ;  /* 0x0000000000080947 */ /* 0x002fea0003800000 */
[----:B------:R-:W1:Y:S02]  /*4550*/  SYNCS.PHASECHK.TRANS64.TRYWAIT P0, [UR6+0x8], R5 ;  /* 0x00000805ff0075a7 */ /* 0x000e640008001106 */
[----:B-1----:R-:W-:Y:S05]  /*4560*/  @!P0 BRA `(.L_x_95) ;  /* 0x00000078002c8947 */ /* 0x002fea0003800000 */
.L_x_94:
[----:B-1----:R-:W-:Y:S01]  /*4570*/  HFMA2 R4, -RZ, RZ, 0, 5.9604644775390625e-08 ;  /* 0x00000001ff047431 */ /* 0x002fe200000001ff */
[----:B------:R-:W-:Y:S01]  /*4580*/  UPRMT UR7, UR4, 0x654, UR8 ;  /* 0x0000065404077896 */ /* 0x000fe20008000008 */
[----:B------:R-:W-:Y:S01]  /*4590*/  IMAD.MOV.U32 R7, RZ, RZ, 0xffff ;  /* 0x0000ffffff077424 */ /* 0x000fe200078e00ff */
[----:B------:R-:W-:Y:S01]  /*45a0*/  PRMT R2, R2, 0x654, R3 ;  /* 0x0000065402027816 */ /* 0x000fe20000000003 */
[----:B------:R-:W-:Y:S02]  /*45b0*/  IMAD.MOV.U32 R5, RZ, RZ, 0x4 ;  /* 0x00000004ff057424 */ /* 0x000fe400078e00ff */
[----:B------:R-:W-:Y:S01]  /*45c0*/  IMAD.SHL.U32 R9, R10, 0x20, RZ ;  /* 0x000000200a097824 */ /* 0x000fe200078e00ff */
[----:B------:R-:W-:Y:S02]  /*45d0*/  MOV R3, UR7 ;  /* 0x0000000700037c02 */ /* 0x000fe40008000f00 */
[-C--:B------:R-:W-:Y:S01]  /*45e0*/  SHF.L.U32 R7, R7, R10.reuse, RZ ;  /* 0x0000000a07077219 */ /* 0x080fe200000006ff */
[----:B------:R1:W-:Y:S01]  /*45f0*/  SYNCS.ARRIVE.TRANS64.RED RZ, [UR7], R5 ;  /* 0x00000005ffff79a7 */ /* 0x0003e20008000407 */
[----:B------:R-:W-:Y:S01]  /*4600*/  SHF.L.U32 R6, R4, R10, RZ ;  /* 0x0000000a04067219 */ /* 0x000fe200000006ff */
[----:B------:R1:W-:Y:S04]  /*4610*/  STS [UR37+0x310], R9 ;  /* 0x00031009ff007988 */ /* 0x0003e80008000825 */
[----:B------:R1:W-:Y:S04]  /*4620*/  STAS [R2.64], R10 ;  /* 0x0000000a02007dbd */ /* 0x0003e8000c0008ff */
[----:B------:R1:W-:Y:S04]  /*4630*/  ATOMS.OR RZ, [UR6+0x14], R7 ;  /* 0x00001407ffff798c */ /* 0x0003e8000b000006 */
[----:B------:R1:W-:Y:S04]  /*4640*/  ATOMS.OR RZ, [UR6+0x18], R6 ;  /* 0x00001806ffff798c */ /* 0x0003e8000b000006 */
[----:B------:R1:W-:Y:S02]  /*4650*/  ATOMS.XOR RZ, [UR6+0x10], R4 ;  /* 0x00001004ffff798c */ /* 0x0003e4000b800006 */
.L_x_91:
[----:B------:R-:W-:Y:S05]  /*4660*/  BSYNC B0 ;  /* 0x0000000000007941 */ /* 0x000fea0003800000 */
.L_x_90:
[----:B------:R-:W-:Y:S05]  /*4670*/  BRA.U UP0, `(.L_x_96) ;  /* 0x00000001006c7547 */ /* 0x000fea000b800000 */
[----:B------:R-:W-:-:S03]  /*4680*/  UMOV UR7, 0xffffffff ;  /* 0xffffffff00077882 */ /* 0x000fc60000000000 */
[----:B------:R-:W-:Y:S05]  /*4690*/  BRA.DIV UR7, `(.L_x_97) ;  /* 0x0000007607f87947 */ /* 0x000fea000b800000 */
[----:B------:R-:W-:-:S13]  /*46a0*/  ELECT P6, URZ, PT ;  /* 0x0000000000ff782f */ /* 0x000fda00038c0000 */
.L_x_324:
[----:B------:R-:W-:Y:S05]  /*46b0*/  @!P6 BRA `(.L_x_96) ;  /* 0x00000000005ce947 */ /* 0x000fea0003800000 */
[----:B-1----:R-:W1:Y:S02]  /*46c0*/  LDS R3, [UR6+0x10] ;  /* 0x00001006ff037984 */ /* 0x002e640008000800 */
[----:B-1----:R-:W-:-:S04]  /*46d0*/  SHF.L.U32 R3, R3, 0x1f, RZ ;  /* 0x0000001f03037819 */ /* 0x002fc800000006ff */
[----:B------:R-:W1:Y:S02]  /*46e0*/  SYNCS.PHASECHK.TRANS64.TRYWAIT P0, [UR6+0x8], R3 ;  /* 0x00000803ff0075a7 */ /* 0x000e640008001106 */
[----:B-1----:R-:W-:Y:S05]  /*46f0*/  @P0 BRA `(.L_x_98) ;  /* 0x0000000000080947 */ /* 0x002fea0003800000 */
[----:B------:R-:W1:Y:S02]  /*4700*/  SYNCS.PHASECHK.TRANS64.TRYWAIT P0, [UR6+0x8], R3 ;  /* 0x00000803ff0075a7 */ /* 0x000e640008001106 */
[----:B-1----:R-:W-:Y:S05]  /*4710*/  @!P0 BRA `(.L_x_99) ;  /* 0x0000007400f88947 */ /* 0x002fea0003800000 */
.L_x_98:
[----:B------:R-:W2:Y:S01]  /*4720*/  LDS R5, [UR37+0x310] ;  /* 0x00031025ff057984 */ /* 0x000ea20008000800 */
[----:B-1----:R-:W-:Y:S02]  /*4730*/  HFMA2 R2, -RZ, RZ, 0, 5.9604644775390625e-08 ;  /* 0x00000001ff027431 */ /* 0x002fe400000001ff */
[----:B------:R-:W-:Y:S01]  /*4740*/  IMAD.MOV.U32 R3, RZ, RZ, 0xffff ;  /* 0x0000ffffff037424 */ /* 0x000fe200078e00ff */
[----:B------:R-:W-:Y:S01]  /*4750*/  UPRMT UR7, UR4, 0x654, UR8 ;  /* 0x0000065404077896 */ /* 0x000fe20008000008 */
[----:B--2---:R-:W-:-:S03]  /*4760*/  IMAD.SHL.U32 R4, R5, 0x20, RZ ;  /* 0x0000002005047824 */ /* 0x004fc600078e00ff */
[-C--:B------:R-:W-:Y:S02]  /*4770*/  SHF.L.U32 R3, R3, R5.reuse, RZ ;  /* 0x0000000503037219 */ /* 0x080fe400000006ff */
[----:B------:R-:W-:Y:S01]  /*4780*/  SHF.L.U32 R5, R2, R5, RZ ;  /* 0x0000000502057219 */ /* 0x000fe200000006ff */
[----:B------:R2:W-:Y:S04]  /*4790*/  STS [UR37+0x310], R4 ;  /* 0x00031004ff007988 */ /* 0x0005e80008000825 */
[----:B------:R2:W-:Y:S04]  /*47a0*/  ATOMS.OR RZ, [UR6+0x14], R3 ;  /* 0x00001403ffff798c */ /* 0x0005e8000b000006 */
[----:B------:R2:W-:Y:S01]  /*47b0*/  ATOMS.OR RZ, [UR6+0x18], R5 ;  /* 0x00001805ffff798c */ /* 0x0005e2000b000006 */
[----:B------:R-:W-:Y:S03]  /*47c0*/  SYNCS.ARRIVE.TRANS64.RED.A1T0 RZ, [UR7], RZ ;  /* 0x000000ffffff79a7 */ /* 0x000fe60008100407 */
[----:B------:R2:W-:Y:S01]  /*47d0*/  ATOMS.XOR RZ, [UR6+0x10], R2 ;  /* 0x00001002ffff798c */ /* 0x0005e2000b800006 */
[----:B------:R-:W-:Y:S05]  /*47e0*/  BRA `(.L_x_96) ;  /* 0x0000000000107947 */ /* 0x000fea0003800000 */
.L_x_89:
[----:B------:R-:W-:-:S05]  /*47f0*/  MOV R2, 0xffffffff ;  /* 0xffffffff00027802 */ /* 0x000fca0000000f00 */
[----:B------:R1:W-:Y:S02]  /*4800*/  STS [UR37+0x310], R2 ;  /* 0x00031002ff007988 */ /* 0x0003e40008000825 */
[----:B-1----:R-:W-:Y:S02]  /*4810*/  MOV R2, 0x4830 ;  /* 0x0000483000027802 */ /* 0x002fe40000000f00 */
[----:B-----5:R-:W-:Y:S05]  /*4820*/  CALL.REL.NOINC `($__internal_1_$__cuda_sm10x_tcgen05_guardrail_trap_phase_invalid_during_alloc) ;  /* 0x0000007c00007944 */ /* 0x020fea0003c00000 */
.L_x_96:
[----:B------:R-:W-:Y:S05]  /*4830*/  WARPSYNC.ALL ;  /* 0x0000000000007948 */ /* 0x000fea0003800000 */
[----:B------:R-:W3:Y:S01]  /*4840*/  S2UR UR8, SR_CgaCtaId ;  /* 0x00000000000879c3 */ /* 0x000ee20000008800 */
[----:B------:R-:W-:Y:S01]  /*4850*/  UMOV UR6, 0x400 ;  /* 0x0000040000067882 */ /* 0x000fe20000000000 */
[----:B------:R-:W-:-:S06]  /*4860*/  NOP ;  /* 0x0000000000007918 */ /* 0x000fcc0000000000 */
[----:B------:R-:W-:Y:S06]  /*4870*/  BAR.ARV 0x6, 0xa0 ;  /* 0x0182800000007b1d */ /* 0x000fec0000002000 */
[----:B------:R-:W-:Y:S01]  /*4880*/  LOP3.LUT R0, R0, 0xffff, RZ, 0xc0, !PT ;  /* 0x0000ffff00007812 */ /* 0x000fe200078ec0ff */
[----:B-1----:R-:W-:Y:S01]  /*4890*/  IMAD.MOV.U32 R9, RZ, RZ, 0x1 ;  /* 0x00000001ff097424 */ /* 0x002fe200078e00ff */
[----:B------:R-:W-:Y:S01]  /*48a0*/  LOP3.LUT R8, R8, 0xffff, RZ, 0xc0, !PT ;  /* 0x0000ffff08087812 */ /* 0x000fe200078ec0ff */
[----:B------:R-:W-:Y:S01]  /*48b0*/  UMOV UR22, URZ ;  /* 0x000000ff00167c82 */ /* 0x000fe20008000000 */
[----:B------:R-:W-:Y:S01]  /*48c0*/  R2UR UR12, R0 ;  /* 0x00000000000c72ca */ /* 0x000fe200000e0000 */
[----:B------:R-:W-:Y:S01]  /*48d0*/  UMOV UR21, URZ ;  /* 0x000000ff00157c82 */ /* 0x000fe20008000000 */
[----:B------:R-:W-:Y:S01]  /*48e0*/  R2UR UR13, R8 ;  /* 0x00000000080d72ca */ /* 0x000fe200000e0000 */
[----:B------:R-:W-:Y:S01]  /*48f0*/  IMAD.MOV.U32 R8, RZ, RZ, RZ ;  /* 0x000000ffff087224 */ /* 0x000fe200078e00ff */
[----:B------:R-:W-:Y:S01]  /*4900*/  UMOV UR20, URZ ;  /* 0x000000ff00147c82 */ /* 0x000fe20008000000 */
[----:B------:R-:W-:-:S02]  /*4910*/  UISETP.NE.AND UP2, UPT, UR5, URZ, UPT ;  /* 0x000000ff0500728c */ /* 0x000fc4000bf45270 */
[----:B---3--:R-:W-:Y:S01]  /*4920*/  ULEA UR8, UR8, UR6, 0x18 ;  /* 0x0000000608087291 */ /* 0x008fe2000f8ec0ff */
[----:B------:R-:W1:Y:S03]  /*4930*/  LDCU UR6, c[0x0][0x38c] ;  /* 0x00007180ff0677ac */ /* 0x000e660008000800 */
[----:B------:R-:W-:Y:S02]  /*4940*/  UIADD3 UR14, UPT, UPT, UR8, 0x2600, URZ ;  /* 0x00002600080e7890 */ /* 0x000fe4000fffe0ff */
[----:B------:R-:W-:-:S03]  /*4950*/  UIADD3 UR15, UPT, UPT, UR8, 0x26600, URZ ;  /* 0x00026600080f7890 */ /* 0x000fc6000fffe0ff */
[----:B--2---:R-:W2:Y:S01]  /*4960*/  LDS R2, [UR8+0x310] ;  /* 0x00031008ff027984 */ /* 0x004ea20008000800 */
[----:B------:R-:W-:Y:S02]  /*4970*/  USHF.R.U32.HI UR14, URZ, 0x4, UR14 ;  /* 0x00000004ff0e7899 */ /* 0x000fe4000801160e */
[----:B------:R-:W-:Y:S02]  /*4980*/  USHF.R.U32.HI UR15, URZ, 0x4, UR15 ;  /* 0x00000004ff0f7899 */ /* 0x000fe4000801160f */
[----:B------:R-:W-:Y:S02]  /*4990*/  ULOP3.LUT UR14, UR14, 0x3fff, URZ, 0xc0, !UPT ;  /* 0x00003fff0e0e7892 */ /* 0x000fe4000f8ec0ff */
[----:B------:R-:W-:Y:S02]  /*49a0*/  ULOP3.LUT UR15, UR15, 0x3fff, URZ, 0xc0, !UPT ;  /* 0x00003fff0f0f7892 */ /* 0x000fe4000f8ec0ff */
[----:B------:R-:W-:Y:S02]  /*49b0*/  ULOP3.LUT UR14, UR14, 0x10000, URZ, 0xfc, !UPT ;  /* 0x000100000e0e7892 */ /* 0x000fe4000f8efcff */
[----:B-1----:R-:W-:-:S02]  /*49c0*/  UIADD3 UR6, UPT, UPT, UR6, 0x3f, URZ ;  /* 0x0000003f06067890 */ /* 0x002fc4000fffe0ff */
[----:B------:R-:W-:Y:S02]  /*49d0*/  ULOP3.LUT UR15, UR15, 0x10000, URZ, 0xfc, !UPT ;  /* 0x000100000f0f7892 */ /* 0x000fe4000f8efcff */
[----:B------:R-:W-:Y:S01]  /*49e0*/  USHF.R.S32.HI UR7, URZ, 0x1f, UR6 ;  /* 0x0000001fff077899 */ /* 0x000fe20008011406 */
[----:B------:R-:W-:Y:S01]  /*49f0*/  UMOV UR28, 0x0 ;  /* 0x00000000001c7882 */ /* 0x000fe20000000000 */
[----:B------:R-:W-:Y:S02]  /*4a00*/  UMOV UR29, 0x8100010 ;  /* 0x08100010001d7882 */ /* 0x000fe40000000000 */
[----:B------:R-:W-:Y:S01]  /*4a10*/  ULEA.HI UR7, UR7, UR6, URZ, 0x6 ;  /* 0x0000000607077291 */ /* 0x000fe2000f8f30ff */
[----:B------:R-:W-:Y:S01]  /*4a20*/  UMOV UR26, 0x0 ;  /* 0x00000000001a7882 */ /* 0x000fe20000000000 */
[----:B------:R-:W-:Y:S02]  /*4a30*/  UMOV UR27, 0x8100010 ;  /* 0x08100010001b7882 */ /* 0x000fe40000000000 */
[----:B------:R-:W-:-:S04]  /*4a40*/  USHF.R.S32.HI UR7, URZ, 0x6, UR7 ;  /* 0x00000006ff077899 */ /* 0x000fc80008011407 */
[----:B------:R-:W-:-:S04]  /*4a50*/  UISETP.LT.AND UP0, UPT, UR7, 0x1, UPT ;  /* 0x000000010700788c */ /* 0x000fc8000bf01270 */
[----:B------:R-:W-:Y:S01]  /*4a60*/  USEL UR23, UR7, 0x1, !UP0 ;  /* 0x0000000107177887 */ /* 0x000fe2000c000000 */
[----:B--2---:R-:W-:Y:S02]  /*4a70*/  R2UR UR24, R2 ;  /* 0x00000000021872ca */ /* 0x004fe400000e0000 */
[----:B------:R-:W-:-:S13]  /*4a80*/  CS2R R2, SRZ ;  /* 0x0000000000027805 */ /* 0x000fda000001ff00 */
.L_x_107:
[C---:B------:R-:W-:Y:S02]  /*4a90*/  LEA R0, R8.reuse, UR8, 0x3 ;  /* 0x0000000808007c11 */ /* 0x040fe4000f8e18ff */
[----:B------:R-:W-:Y:S02]  /*4aa0*/  SHF.L.U32 R4, R3, 0x1f, RZ ;  /* 0x0000001f03047819 */ /* 0x000fe400000006ff */
[----:B------:R-:W-:Y:S02]  /*4ab0*/  LEA R5, R8, UR8, 0x4 ;  /* 0x0000000808057c11 */ /* 0x000fe4000f8e20ff */
[----:B------:R-:W1:Y:S02]  /*4ac0*/  SYNCS.PHASECHK.TRANS64.TRYWAIT P0, [R0+URZ+0x260], R4 ;  /* 0x00026004000075a7 */ /* 0x000e6400080011ff */
[----:B-1-34-:R-:W-:Y:S05]  /*4ad0*/  @!P0 BRA `(.L_x_100) ;  /* 0x0000007400208947 */ /* 0x01afea0003800000 */
.L_x_325:
[----:B-1----:R-:W1:Y:S01]  /*4ae0*/  LDS.128 R4, [R5+0x2f0] ;  /* 0x0002f00005047984 */ /* 0x002e620000000c00 */
[----:B------:R-:W-:Y:S02]  /*4af0*/  VIADD R0, R0, 0x270 ;  /* 0x0000027000007836 */ /* 0x000fe40000000000 */
[----:B------:R-:W-:Y:S01]  /*4b00*/  VIADD R8, R8, 0x1 ;  /* 0x0000000108087836 */ /* 0x000fe20000000000 */
[----:B------:R-:W-:Y:S01]  /*4b10*/  @!PT LDS RZ, [RZ] ;  /* 0x00000000fffff984 */ /* 0x000fe20000000800 */
[----:B------:R-:W-:Y:S01]  /*4b20*/  @!PT LDS RZ, [RZ] ;  /* 0x00000000fffff984 */ /* 0x000fe20000000800 */
[----:B------:R-:W-:Y:S01]  /*4b30*/  @!PT LDS RZ, [RZ] ;  /* 0x00000000fffff984 */ /* 0x000fe20000000800 */
[----:B------:R-:W-:Y:S01]  /*4b40*/  @!PT LDS RZ, [RZ] ;  /* 0x00000000fffff984 */ /* 0x000fe20000000800 */
[----:B------:R2:W-:Y:S06]  /*4b50*/  MEMBAR.ALL.CTA ;  /* 0x0000000000007992 */ /* 0x0005ec0000008000 */
[----:B--2---:R-:W2:Y:S01]  /*4b60*/  FENCE.VIEW.ASYNC.S ;  /* 0x00000000000073c6 */ /* 0x004ea20000000000 */
[----:B------:R-:W-:-:S04]  /*4b70*/  PRMT R0, RZ, 0x654, R0 ;  /* 0x00000654ff007816 */ /* 0x000fc80000000000 */
[----:B--2---:R2:W-:Y:S01]  /*4b80*/  SYNCS.ARRIVE.TRANS64.RED.A1T0 RZ, [R0+URZ], RZ ;  /* 0x000000ff00ff79a7 */ /* 0x0045e200081004ff */
[----:B-1----:R-:W-:Y:S01]  /*4b90*/  LOP3.LUT P1, RZ, R6, 0x1, RZ, 0xc0, !PT ;  /* 0x0000000106ff7812 */ /* 0x002fe2000782c0ff */
[----:B--2---:R-:W-:-:S12]  /*4ba0*/  BRA.U UP2, `(.L_x_101) ;  /* 0x0000000102e07547 */ /* 0x004fd8000b800000 */
[----:B------:R-:W1:Y:S01]  /*4bb0*/  LDCU UR6, c[0x0][0x38c] ;  /* 0x00007180ff0677ac */ /* 0x000e620008000800 */
[----:B------:R-:W-:Y:S02]  /*4bc0*/  PLOP3.LUT P2, PT, PT, PT, PT, 0x80, 0x8 ;  /* 0x000000000008781c */ /* 0x000fe40003f4f070 */
[----:B------:R-:W-:Y:S01]  /*4bd0*/  SHF.L.U32 R4, R9, 0x1f, RZ ;  /* 0x0000001f09047819 */ /* 0x000fe200000006ff */
[----:B------:R-:W-:Y:S02]  /*4be0*/  ULEA UR10, UR22, UR8, 0x3 ;  /* 0x00000008160a7291 */ /* 0x000fe4000f8e18ff */
[----:B------:R-:W-:Y:S02]  /*4bf0*/  ULEA UR11, UR22, UR24, 0x5 ;  /* 0x00000018160b7291 */ /* 0x000fe4000f8e28ff */
[----:B-1----:R-:W-:-:S06]  /*4c00*/  UISETP.GE.AND UP0, UPT, UR6, 0x1, UPT ;  /* 0x000000010600788c */ /* 0x002fcc000bf06270 */
[----:B------:R-:W-:-:S05]  /*4c10*/  PLOP3.LUT P0, PT, PT, PT, UP0, 0x80, 0x8 ;  /* 0x000000000008781c */ /* 0x000fca0003f0f008 */
[----:B------:R-:W-:-:S08]  /*4c20*/  @UP0 ULEA UR6, UR21, UR8, 0x3 ;  /* 0x0000000815060291 */ /* 0x000fd0000f8e18ff */
[----:B------:R-:W-:-:S04]  /*4c30*/  @P0 SHF.L.U32 R0, R2, 0x1f, RZ ;  /* 0x0000001f02000819 */ /* 0x000fc800000006ff */
[----:B------:R1:W2:Y:S01]  /*4c40*/  @P0 SYNCS.PHASECHK.TRANS64.TRYWAIT P2, [UR6], R0 ;  /* 0x00000000ff0005a7 */ /* 0x0002a20008041106 */
[----:B------:R-:W3:Y:S02]  /*4c50*/  SYNCS.PHASECHK.TRANS64.TRYWAIT P0, [UR10+0x2a0], R4 ;  /* 0x0002a004ff0075a7 */ /* 0x000ee4000800110a */
[----:B-123--:R-:W-:Y:S05]  /*4c60*/  @!P0 BRA `(.L_x_102) ;  /* 0x0000007000d08947 */ /* 0x00efea0003800000 */
.L_x_327:
[----:B------:R-:W-:Y:S01]  /*4c70*/  UMOV UR19, UR20 ;  /* 0x0000001400137c82 */ /* 0x000fe20008000000 */
[----:B------:R-:W-:Y:S05]  /*4c80*/  BRA.U !UP0, `(.L_x_103) ;  /* 0x0000000108987547 */ /* 0x000fea000b800000 */
[----:B------:R-:W-:Y:S02]  /*4c90*/  UIADD3 UR19, UPT, UPT, UR23, UR20, URZ ;  /* 0x0000001417137290 */ /* 0x000fe4000fffe0ff */
[----:B------:R-:W-:Y:S01]  /*4ca0*/  UPLOP3.LUT UP3, UPT, UPT, UPT, UPT, 0x40, 0x4 ;  /* 0x000000000004789c */ /* 0x000fe20003f6e870 */
[----:B------:R-:W-:Y:S01]  /*4cb0*/  UMOV UR18, UR7 ;  /* 0x0000000700127c82 */ /* 0x000fe20008000000 */
[----:B------:R-:W-:-:S09]  /*4cc0*/  UMOV UR17, UR21 ;  /* 0x0000001500117c82 */ /* 0x000fd20008000000 */
.L_x_106:
[----:B--2---:R-:W-:Y:S01]  /*4cd0*/  ULEA UR9, UR17, UR8, 0x3 ;  /* 0x0000000811097291 */ /* 0x004fe2000f8e18ff */
[----:B---3--:R-:W-:Y:S11]  /*4ce0*/  @P2 BRA `(.L_x_104) ;  /* 0x00000000000c2947 */ /* 0x008ff60003800000 */
[----:B-1----:R-:W-:Y:S04]  /*4cf0*/  SHF.L.U32 R4, R2, 0x1f, RZ ;  /* 0x0000001f02047819 */ /* 0x002fe800000006ff */
[----:B------:R-:W1:Y:S02]  /*4d00*/  SYNCS.PHASECHK.TRANS64.TRYWAIT P0, [UR9], R4 ;  /* 0x00000004ff0075a7 */ /* 0x000e640008001109 */
[----:B-1----:R-:W-:Y:S05]  /*4d10*/  @!P0 BRA `(.L_x_105) ;  /* 0x0000007000bc8947 */ /* 0x002fea0003800000 */
.L_x_104:
[----:B------:R-:W-:Y:S01]  /*4d20*/  UISETP.NE.AND UP0, UPT, UR18, 0x1, UPT ;  /* 0x000000011200788c */ /* 0x000fe2000bf05270 */
[----:B------:R-:W-:Y:S01]  /*4d30*/  PLOP3.LUT P2, PT, PT, PT, PT, 0x80, 0x8 ;  /* 0x000000000008781c */ /* 0x000fe20003f4f070 */
[----:B------:R-:W-:Y:S02]  /*4d40*/  UIADD3 UR21, UPT, UPT, UR17, 0x1, URZ ;  /* 0x0000000111157890 */ /* 0x000fe4000fffe0ff */
[----:B------:R-:W-:Y:S02]  /*4d50*/  ULEA UR30, UR17, UR15, 0x7 ;  /* 0x0000000f111e7291 */ /* 0x000fe4000f8e38ff */
[----:B------:R-:W-:Y:S01]  /*4d60*/  UISETP.NE.AND UP1, UPT, UR21, 0x24, UPT ;  /* 0x000000241500788c */ /* 0x000fe2000bf25270 */
[----:B------:R-:W-:Y:S01]  /*4d70*/  PLOP3.LUT P0, PT, PT, PT, UP0, 0x80, 0x8 ;  /* 0x000000000008781c */ /* 0x000fe20003f0f008 */
[----:B------:R-:W-:Y:S02]  /*4d80*/  ULEA UR32, UR17, UR14, 0x8 ;  /* 0x0000000e11207291 */ /* 0x000fe4000f8e40ff */
[----:B------:R-:W-:Y:S02]  /*4d90*/  USEL UR16, URZ, 0x1, UP1 ;  /* 0x00000001ff107887 */ /* 0x000fe40008800000 */
[----:B------:R-:W-:Y:S02]  /*4da0*/  USEL UR21, UR21, URZ, UP1 ;  /* 0x000000ff15157287 */ /* 0x000fe40008800000 */
[----:B------:R-:W-:Y:S02]  /*4db0*/  UIADD3 UR36, UPT, UPT, UR30, 0x2, URZ ;  /* 0x000000021e247890 */ /* 0x000fe4000fffe0ff */
[----:B------:R-:W-:Y:S01]  /*4dc0*/  @UP0 ULEA UR6, UR21, UR8, 0x3 ;  /* 0x0000000815060291 */ /* 0x000fe2000f8e18ff */
[----:B------:R-:W-:Y:S01]  /*4dd0*/  LOP3.LUT R2, R2, UR16, RZ, 0x3c, !PT ;  /* 0x0000001002027c12 */ /* 0x000fe2000f8e3cff */
[----:B------:R-:W-:Y:S02]  /*4de0*/  UIADD3 UR34, UPT, UPT, UR32, 0x2, URZ ;  /* 0x0000000220227890 */ /* 0x000fe4000fffe0ff */
[----:B------:R-:W-:Y:S01]  /*4df0*/  UIADD3 UR9, UPT, UPT, UR9, 0x120, URZ ;  /* 0x0000012009097890 */ /* 0x000fe2000fffe0ff */
[----:B-1----:R-:W-:Y:S01]  /*4e00*/  @P0 SHF.L.U32 R0, R2, 0x1f, RZ ;  /* 0x0000001f02000819 */ /* 0x002fe200000006ff */
[----:B------:R-:W-:Y:S01]  /*4e10*/  UMOV UR31, 0x80004020 ;  /* 0x80004020001f7882 */ /* 0x000fe20000000000 */
[----:B------:R-:W-:Y:S01]  /*4e20*/  UMOV UR33, 0x80004020 ;  /* 0x8000402000217882 */ /* 0x000fe20000000000 */
[----:B------:R-:W-:Y:S01]  /*4e30*/  UMOV UR37, 0x80004020 ;  /* 0x8000402000257882 */ /* 0x000fe20000000000 */
[----:B------:R2:W3:Y:S01]  /*4e40*/  @P0 SYNCS.PHASECHK.TRANS64.TRYWAIT P2, [UR6], R0 ;  /* 0x00000000ff0005a7 */ /* 0x0004e20008041106 */
[----:B------:R-:W-:Y:S01]  /*4e50*/  UIADD3 UR20, UPT, UPT, UR20, 0x1, URZ ;  /* 0x0000000114147890 */ /* 0x000fe2000fffe0ff */
[----:B------:R2:W-:Y:S01]  /*4e60*/  UTCQMMA.2CTA gdesc[UR32], gdesc[UR30], tmem[UR11], tmem[UR28], idesc[UR29], UP3 ;  /* 0x00ff1c1e200075ea */ /* 0x0005e20009a0030b */
[----:B------:R-:W-:Y:S02]  /*4e70*/  UIADD3 UR18, UPT, UPT, UR18, -0x1, URZ ;  /* 0xffffffff12127890 */ /* 0x000fe4000fffe0ff */
[----:B------:R-:W-:Y:S02]  /*4e80*/  UISETP.NE.AND UP0, UPT, UR20, UR19, UPT ;  /* 0x000000131400728c */ /* 0x000fe4000bf05270 */
[----:B------:R-:W-:Y:S01]  /*4e90*/  UPLOP3.LUT UP3, UPT, UPT, UPT, UPT, 0x80, 0x8 ;  /* 0x000000000008789c */ /* 0x000fe20003f6f070 */
[----:B------:R-:W-:Y:S01]  /*4ea0*/  UMOV UR35, 0x80004020 ;  /* 0x8000402000237882 */ /* 0x000fe20000000000 */
[----:B------:R-:W-:Y:S01]  /*4eb0*/  UMOV UR17, UR21 ;  /* 0x0000001500117c82 */ /* 0x000fe20008000000 */
[----:B------:R2:W-:Y:S01]  /*4ec0*/  UTCQMMA.2CTA gdesc[UR34], gdesc[UR36], tmem[UR11], tmem[UR26], idesc[UR27], UPT ;  /* 0x00ff1a24220075ea */ /* 0x0005e2000ba0030b */
[----:B------:R2:W-:Y:S03]  /*4ed0*/  UTCBAR.2CTA.MULTICAST [UR9], URZ, UR13 ;  /* 0x000000ff090073e9 */ /* 0x0005e6000820080d */
[----:B------:R-:W-:Y:S05]  /*4ee0*/  BRA.U UP0, `(.L_x_106) ;  /* 0xfffffffd00787547 */ /* 0x000fea000b83ffff */
.L_x_103:
[----:B------:R-:W-:Y:S01]  /*4ef0*/  UIADD3 UR10, UPT, UPT, UR10, 0x280, URZ ;  /* 0x000002800a0a7890 */ /* 0x000fe2000fffe0ff */
[----:B------:R-:W-:-:S08]  /*4f00*/  UMOV UR20, UR19 ;  /* 0x0000001300147c82 */ /* 0x000fd00008000000 */
[----:B------:R4:W-:Y:S01]  /*4f10*/  UTCBAR.2CTA.MULTICAST [UR10], URZ, UR12 ;  /* 0x000000ff0a0073e9 */ /* 0x0009e2000820080c */
[----:B------:R-:W-:Y:S02]  /*4f20*/  NOP ;  /* 0x0000000000007918 */ /* 0x000fe40000000000 */
.L_x_101:
[----:B------:R-:W-:Y:S01]  /*4f30*/  UIADD3 UR22, UPT, UPT, UR22, 0x1, URZ ;  /* 0x0000000116167890 */ /* 0x000fe2000fffe0ff */
[----:B------:R-:W-:-:S03]  /*4f40*/  ISETP.NE.AND P0, PT, R8, 0x2, PT ;  /* 0x000000020800780c */ /* 0x000fc60003f05270 */
[----:B------:R-:W-:Y:S01]  /*4f50*/  UISETP.NE.AND UP0, UPT, UR22, 0x4, UPT ;  /* 0x000000041600788c */ /* 0x000fe2000bf05270 */
[----:B-12---:R-:W-:Y:S02]  /*4f60*/  SEL R0, RZ, 0x1, P0 ;  /* 0x00000001ff007807 */ /* 0x006fe40000000000 */
[----:B------:R-:W-:Y:S01]  /*4f70*/  SEL R8, R8, RZ, P0 ;  /* 0x000000ff08087207 */ /* 0x000fe20000000000 */
[----:B------:R-:W-:Y:S01]  /*4f80*/  USEL UR6, URZ, 0x1, UP0 ;  /* 0x00000001ff067887 */ /* 0x000fe20008000000 */
[----:B------:R-:W-:Y:S01]  /*4f90*/  LOP3.LUT R3, R3, R0, RZ, 0x3c, !PT ;  /* 0x0000000003037212 */ /* 0x000fe200078e3cff */
[----:B------:R-:W-:-:S04]  /*4fa0*/  USEL UR22, UR22, URZ, UP0 ;  /* 0x000000ff16167287 */ /* 0x000fc80008000000 */
[----:B------:R-:W-:Y:S01]  /*4fb0*/  LOP3.LUT R9, R9, UR6, RZ, 0x3c, !PT ;  /* 0x0000000609097c12 */ /* 0x000fe2000f8e3cff */
[----:B------:R-:W-:Y:S07]  /*4fc0*/  @P1 BRA `(.L_x_107) ;  /* 0xfffffff800b01947 */ /* 0x000fee000383ffff */
[----:B------:R-:W1:Y:S01]  /*4fd0*/  S2UR UR6, SR_CgaCtaId ;  /* 0x00000000000679c3 */ /* 0x000e620000008800 */
[----:B------:R-:W-:Y:S01]  /*4fe0*/  ELECT P0, URZ, PT ;  /* 0x0000000000ff782f */ /* 0x000fe20003800000 */
[----:B------:R-:W-:Y:S01]  /*4ff0*/  HFMA2 R0, -RZ, RZ, 0, 5.9604644775390625e-08 ;  /* 0x00000001ff007431 */ /* 0x000fe200000001ff */
[----:B------:R-:W-:-:S05]  /*5000*/  UMOV UR7, 0x40 ;  /* 0x0000004000077882 */ /* 0x000fca0000000000 */
[----:B------:R-:W-:Y:S01]  /*5010*/  UVIRTCOUNT.DEALLOC.SMPOOL 0x80 ;  /* 0x000000800000784c */ /* 0x000fe20000000000 */
[----:B------:R-:W-:Y:S02]  /*5020*/  UISETP.NE.AND UP0, UPT, UR5, URZ, UPT ;  /* 0x000000ff0500728c */ /* 0x000fe4000bf05270 */
[----:B-1----:R-:W-:-:S09]  /*5030*/  ULEA UR6, UR6, UR7, 0x18 ;  /* 0x0000000706067291 */ /* 0x002fd2000f8ec0ff */
[----:B------:R1:W-:Y:S01]  /*5040*/  @P0 STS.U8 [UR6+0x1c], R0 ;  /* 0x00001c00ff000988 */ /* 0x0003e20008000006 */
[----:B------:R-:W-:Y:S05]  /*5050*/  BRA.U UP0, `(.L_x_108) ;  /* 0x0000000100a07547 */ /* 0x000fea000b800000 */
[----:B------:R-:W-:Y:S01]  /*5060*/  UIADD3 UR5, UPT, UPT, UR8, 0x2a0, URZ ;  /* 0x000002a008057890 */ /* 0x000fe2000fffe0ff */
[----:B------:R-:W-:-:S03]  /*5070*/  SHF.L.U32 R2, R9, 0x1f, RZ ;  /* 0x0000001f09027819 */ /* 0x000fc600000006ff */
[----:B------:R-:W-:-:S09]  /*5080*/  ULEA UR7, UR22, UR5, 0x3 ;  /* 0x0000000516077291 */ /* 0x000fd2000f8e18ff */
[----:B------:R-:W2:Y:S02]  /*5090*/  SYNCS.PHASECHK.TRANS64.TRYWAIT P0, [UR7], R2 ;  /* 0x00000002ff0075a7 */ /* 0x000ea40008001107 */
[----:B--2---:R-:W-:Y:S05]  /*50a0*/  @!P0 BRA `(.L_x_109) ;  /* 0x0000006c00f08947 */ /* 0x004fea0003800000 */
.L_x_330:
[----:B------:R-:W-:-:S04]  /*50b0*/  UIADD3 UR9, UPT, UPT, UR22, 0x1, URZ ;  /* 0x0000000116097890 */ /* 0x000fc8000fffe0ff */
[----:B------:R-:W-:-:S04]  /*50c0*/  UISETP.NE.AND UP1, UPT, UR9, 0x4, UPT ;  /* 0x000000040900788c */ /* 0x000fc8000bf25270 */
[----:B----4-:R-:W-:Y:S02]  /*50d0*/  USEL UR10, URZ, 0x1, UP1 ;  /* 0x00000001ff0a7887 */ /* 0x010fe40008800000 */
[----:B------:R-:W-:-:S04]  /*50e0*/  USEL UR9, UR9, URZ, UP1 ;  /* 0x000000ff09097287 */ /* 0x000fc80008800000 */
[----:B------:R-:W-:Y:S01]  /*50f0*/  ULEA UR7, UR9, UR5, 0x3 ;  /* 0x0000000509077291 */ /* 0x000fe2000f8e18ff */
[----:B-1----:R-:W-:-:S04]  /*5100*/  LOP3.LUT R2, R9, UR10, RZ, 0x3c, !PT ;  /* 0x0000000a09027c12 */ /* 0x002fc8000f8e3cff */
[----:B------:R-:W-:-:S04]  /*5110*/  SHF.L.U32 R3, R2, 0x1f, RZ ;  /* 0x0000001f02037819 */ /* 0x000fc800000006ff */
[----:B------:R-:W1:Y:S02]  /*5120*/  SYNCS.PHASECHK.TRANS64.TRYWAIT P0, [UR7], R3 ;  /* 0x00000003ff0075a7 */ /* 0x000e640008001107 */
[----:B-1----:R-:W-:Y:S05]  /*5130*/  @!P0 BRA `(.L_x_110) ;  /* 0x0000006c00e48947 */ /* 0x002fea0003800000 */
.L_x_332:
        /* <DEDUP_REMOVED lines=9> */
.L_x_334:
[----:B------:R-:W-:-:S04]  /*51d0*/  UIADD3 UR9, UPT, UPT, UR9, 0x1, URZ ;  /* 0x0000000109097890 */ /* 0x000fc8000fffe0ff */
[----:B------:R-:W-:-:S04]  /*51e0*/  UISETP.NE.AND UP1, UPT, UR9, 0x4, UPT ;  /* 0x000000040900788c */ /* 0x000fc8000bf25270 */
[----:B------:R-:W-:Y:S02]  /*51f0*/  USEL UR7, URZ, 0x1, UP1 ;  /* 0x00000001ff077887 */ /* 0x000fe40008800000 */
[----:B------:R-:W-:-:S04]  /*5200*/  USEL UR9, UR9, URZ, UP1 ;  /* 0x000000ff09097287 */ /* 0x000fc80008800000 */
[----:B------:R-:W-:Y:S01]  /*5210*/  ULEA UR9, UR9, UR5, 0x3 ;  /* 0x0000000509097291 */ /* 0x000fe2000f8e18ff */
[----:B------:R-:W-:-:S04]  /*5220*/  LOP3.LUT R2, R2, UR7, RZ, 0x3c, !PT ;  /* 0x0000000702027c12 */ /* 0x000fc8000f8e3cff */
[----:B------:R-:W-:Y:S01]  /*5230*/  SHF.L.U32 R2, R2, 0x1f, RZ ;  /* 0x0000001f02027819 */ /* 0x000fe200000006ff */
[----:B-1----:R-:W-:-:S04]  /*5240*/  IMAD.U32 R0, RZ, RZ, UR9 ;  /* 0x00000009ff007e24 */ /* 0x002fc8000f8e00ff */
[----:B------:R1:W2:Y:S03]  /*5250*/  SYNCS.PHASECHK.TRANS64.TRYWAIT P0, [R0+URZ], R2 ;  /* 0x00000002000075a7 */ /* 0x0002a600080011ff */
[----:B--2---:R-:W-:Y:S05]  /*5260*/  @!P0 NANOSLEEP.SYNCS 0x989680 ;  /* 0x009896800000895d */ /* 0x004fea0003900000 */
[----:B------:R-:W2:Y:S02]  /*5270*/  @!P0 SYNCS.PHASECHK.TRANS64 P0, [R0+URZ], R2 ;  /* 0x00000002000085a7 */ /* 0x000ea400080010ff */
[----:B--2---:R-:W-:Y:S05]  /*5280*/  @P0 BRA `(.L_x_112) ;  /* 0x0000000000200947 */ /* 0x004fea0003800000 */
.L_x_113:
[----:B--2---:R2:W4:Y:S02]  /*5290*/  SYNCS.PHASECHK.TRANS64.TRYWAIT P0, [R0+URZ], R2 ;  /* 0x00000002000075a7 */ /* 0x00452400080011ff */
[----:B----4-:R-:W-:Y:S05]  /*52a0*/  @!P0 NANOSLEEP.SYNCS 0x989680 ;  /* 0x009896800000895d */ /* 0x010fea0003900000 */
[----:B------:R-:W4:Y:S02]  /*52b0*/  @!P0 SYNCS.PHASECHK.TRANS64 P0, [R0+URZ], R2 ;  /* 0x00000002000085a7 */ /* 0x000f2400080010ff */
[----:B----4-:R-:W-:Y:S05]  /*52c0*/  @!P0 BRA `(.L_x_113) ;  /* 0xfffffffc00f08947 */ /* 0x010fea000383ffff */
[----:B------:R-:W-:Y:S05]  /*52d0*/  BRA `(.L_x_112) ;  /* 0x00000000000c7947 */ /* 0x000fea0003800000 */
.L_x_108:
[----:B------:R-:W-:-:S04]  /*52e0*/  UIADD3 UR5, UPT, UPT, UR8, 0x2e0, URZ ;  /* 0x000002e008057890 */ /* 0x000fc8000fffe0ff */
[----:B------:R-:W-:-:S09]  /*52f0*/  UPRMT UR5, UR4, 0x654, UR5 ;  /* 0x0000065404057896 */ /* 0x000fd20008000005 */
[----:B------:R-:W-:Y:S03]  /*5300*/  SYNCS.ARRIVE.TRANS64.RED.A1T0 RZ, [UR5], RZ ;  /* 0x000000ffffff79a7 */ /* 0x000fe60008100405 */
.L_x_112:
[----:B-12---:R-:W-:Y:S01]  /*5310*/  SHF.L.U32 R2, RZ, 0x1f, RZ ;  /* 0x0000001fff027819 */ /* 0x006fe200000006ff */
[----:B------:R-:W-:Y:S01]  /*5320*/  UIADD3 UR5, UPT, UPT, UR8, 0x2e0, URZ ;  /* 0x000002e008057890 */ /* 0x000fe2000fffe0ff */
[----:B------:R-:W-:Y:S02]  /*5330*/  PLOP3.LUT P0, PT, PT, PT, UP0, 0x80, 0x8 ;  /* 0x000000000008781c */ /* 0x000fe40003f0f008 */
[----:B------:R-:W1:Y:S02]  /*5340*/  SYNCS.PHASECHK.TRANS64.TRYWAIT P1, [UR8+0x2e0], R2 ;  /* 0x0002e002ff0075a7 */ /* 0x000e640008021108 */
[----:B-1----:R-:W-:Y:S09]  /*5350*/  @!P1 BRA `(.L_x_114) ;  /* 0x0000006c008c9947 */ /* 0x002ff20003800000 */
.L_x_336:
[----:B------:R-:W-:Y:S01]  /*5360*/  @!UP0 UPRMT UR5, UR4, 0x654, UR5 ;  /* 0x0000065404058896 */ /* 0x000fe20008000005 */
[----:B------:R-:W-:Y:S02]  /*5370*/  UMOV UR8, 0xffff ;  /* 0x0000ffff00087882 */ /* 0x000fe40000000000 */
[----:B------:R-:W-:-:S06]  /*5380*/  UMOV UR4, 0x1 ;  /* 0x0000000100047882 */ /* 0x000fcc0000000000 */
[----:B------:R-:W-:Y:S01]  /*5390*/  @!P0 SYNCS.ARRIVE.TRANS64.RED.A1T0 RZ, [UR5], RZ ;  /* 0x000000ffffff89a7 */ /* 0x000fe20008100405 */
[----:B------:R-:W-:Y:S01]  /*53a0*/  NOP ;  /* 0x0000000000007918 */ /* 0x000fe20000000000 */
[----:B-1----:R-:W1:Y:S01]  /*53b0*/  LDS R0, [UR6+0x14] ;  /* 0x00001406ff007984 */ /* 0x002e620008000800 */
[----:B------:R-:W-:-:S04]  /*53c0*/  ULOP3.LUT UR5, UR24, 0xffff, URZ, 0xc0, !UPT ;  /* 0x0000ffff18057892 */ /* 0x000fc8000f8ec0ff */
[----:B------:R-:W-:-:S04]  /*53d0*/  USHF.R.U32.HI UR5, URZ, 0x5, UR5 ;  /* 0x00000005ff057899 */ /* 0x000fc80008011605 */
[----:B------:R-:W-:Y:S02]  /*53e0*/  USHF.L.U32 UR8, UR8, UR5, URZ ;  /* 0x0000000508087299 */ /* 0x000fe400080006ff */
[----:B------:R-:W-:-:S04]  /*53f0*/  USHF.L.U32 UR4, UR4, UR5, URZ ;  /* 0x0000000504047299 */ /* 0x000fc800080006ff */
[----:B-1----:R-:W-:-:S04]  /*5400*/  LOP3.LUT R0, R0, UR8, RZ, 0xc0, !PT ;  /* 0x0000000800007c12 */ /* 0x002fc8000f8ec0ff */
[----:B------:R-:W-:-:S13]  /*5410*/  ISETP.NE.AND P0, PT, R0, UR8, PT ;  /* 0x0000000800007c0c */ /* 0x000fda000bf05270 */
[----:B------:R-:W-:Y:S05]  /*5420*/  @P0 BRA `(.L_x_115) ;  /* 0x0000000000580947 */ /* 0x000fea0003800000 */
[----:B------:R-:W1:Y:S02]  /*5430*/  LDS R0, [UR6+0x18] ;  /* 0x00001806ff007984 */ /* 0x000e640008000800 */
[----:B-1----:R-:W-:-:S04]  /*5440*/  LOP3.LUT R0, R0, UR4, RZ, 0xc0, !PT ;  /* 0x0000000400007c12 */ /* 0x002fc8000f8ec0ff */
[----:B------:R-:W-:-:S13]  /*5450*/  ISETP.NE.AND P0, PT, R0, UR4, PT ;  /* 0x0000000400007c0c */ /* 0x000fda000bf05270 */
[----:B------:R-:W-:Y:S05]  /*5460*/  @P0 BRA `(.L_x_116) ;  /* 0x00000000003c0947 */ /* 0x000fea0003800000 */
[----:B------:R-:W1:Y:S01]  /*5470*/  S2R R2, SR_LANEID ;  /* 0x0000000000027919 */ /* 0x000e620000000000 */
[----:B------:R-:W-:Y:S01]  /*5480*/  ULOP3.LUT UR8, URZ, UR8, URZ, 0x33, !UPT ;  /* 0x00000008ff087292 */ /* 0x000fe2000f8e33ff */
[----:B------:R-:W-:Y:S02]  /*5490*/  VOTEU.ANY UR7, UPT, PT ;  /* 0x0000000000077886 */ /* 0x000fe400038e0100 */
[----:B------:R-:W-:-:S03]  /*54a0*/  UFLO.U32 UR7, UR7 ;  /* 0x00000007000772bd */ /* 0x000fc600080e0000 */
[----:B------:R-:W-:-:S04]  /*54b0*/  IMAD.U32 R0, RZ, RZ, UR8 ;  /* 0x00000008ff007e24 */ /* 0x000fc8000f8e00ff */
[----:B------:R2:W3:Y:S02]  /*54c0*/  REDUX UR5, R0 ;  /* 0x00000000000573c4 */ /* 0x0004e40000000000 */
[----:B------:R1:W-:Y:S02]  /*54d0*/  UTCATOMSWS.AND URZ, UR8 ;  /* 0x0000000800ff79e3 */ /* 0x0003e40008000000 */
[----:B-1----:R-:W-:Y:S02]  /*54e0*/  ISETP.EQ.U32.AND P0, PT, R2, UR7, PT ;  /* 0x0000000702007c0c */ /* 0x002fe4000bf02070 */
[----:B--2---:R-:W-:Y:S02]  /*54f0*/  LOP3.LUT R0, RZ, UR4, RZ, 0x33, !PT ;  /* 0x00000004ff007c12 */ /* 0x004fe4000f8e33ff */
[----:B---3--:R-:W-:Y:S02]  /*5500*/  MOV R2, UR5 ;  /* 0x0000000500027c02 */ /* 0x008fe40008000f00 */
[----:B------:R-:W1:Y:S07]  /*5510*/  REDUX UR4, R0 ;  /* 0x00000000000473c4 */ /* 0x000e6e0000000000 */
[----:B------:R2:W-:Y:S01]  /*5520*/  @P0 ATOMS.AND RZ, [UR6+0x14], R2 ;  /* 0x00001402ffff098c */ /* 0x0005e2000a800006 */
[----:B-1----:R-:W-:-:S05]  /*5530*/  IMAD.U32 R0, RZ, RZ, UR4 ;  /* 0x00000004ff007e24 */ /* 0x002fca000f8e00ff */
[----:B------:R2:W-:Y:S01]  /*5540*/  @P0 ATOMS.AND RZ, [UR6+0x18], R0 ;  /* 0x00001800ffff098c */ /* 0x0005e2000a800006 */
[----:B------:R-:W-:Y:S05]  /*5550*/  BRA `(.L_x_117) ;  /* 0x0000000000147947 */ /* 0x000fea0003800000 */
.L_x_116:
[----:B------:R-:W-:Y:S02]  /*5560*/  MOV R2, 0x5580 ;  /* 0x0000558000027802 */ /* 0x000fe40000000f00 */
[----:B---345:R-:W-:Y:S05]  /*5570*/  CALL.REL.NOINC `($__internal_0_$__cuda_sm10x_tcgen05_guardrail_trap_col_being_dealloced_not_returned_by_alloc) ;  /* 0x0000006c00a07944 */ /* 0x038fea0003c00000 */
[----:B------:R-:W-:Y:S05]  /*5580*/  BRA `(.L_x_117) ;  /* 0x0000000000087947 */ /* 0x000fea0003800000 */
.L_x_115:
[----:B------:R-:W-:Y:S02]  /*5590*/  MOV R2, 0x55b0 ;  /* 0x000055b000027802 */ /* 0x000fe40000000f00 */
[----:B---345:R-:W-:Y:S05]  /*55a0*/  CALL.REL.NOINC `($__internal_2_$__cuda_sm10x_tcgen05_guardrail_trap_unallocated_columns_being_dealloced) ;  /* 0x0000006c00ac7944 */ /* 0x038fea0003c00000 */
.L_x_117:
[----:B------:R-:W-:Y:S01]  /*55b0*/  NOP ;  /* 0x0000000000007918 */ /* 0x000fe20000000000 */
[----:B----4-:R-:W-:Y:S05]  /*55c0*/  EXIT ;  /* 0x000000000000794d */ /* 0x010fea0003800000 */
.L_x_88:
[----:B------:R-:W-:-:S09]  /*55d0*/  UISETP.NE.OR UP5, UPT, UR10, 0x3, UP5 ;  /* 0x000000030a00788c */ /* 0x000fd2000afa5670 */
[----:B------:R-:W-:Y:S05]  /*55e0*/  BRA.U UP5, `(.L_x_118) ;  /* 0x0000000905c87547 */ /* 0x000fea000b800000 */
[----:B------:R-:W1:Y:S01]  /*55f0*/  LDC R0, c[0x0][0xb30] ;  /* 0x0002cc00ff007b82 */ /* 0x000e620000000800 */
[----:B------:R-:W2:Y:S01]  /*5600*/  LDCU.64 UR8, c[0x0][0x888] ;  /* 0x00011100ff0877ac */ /* 0x000ea20008000a00 */
[----:B------:R-:W-:Y:S01]  /*5610*/  IMAD.MOV.U32 R28, RZ, RZ, 0x1 ;  /* 0x00000001ff1c7424 */ /* 0x000fe200078e00ff */
[----:B------:R-:W-:Y:S01]  /*5620*/  CS2R R26, SRZ ;  /* 0x00000000001a7805 */ /* 0x000fe2000001ff00 */
[----:B------:R-:W-:Y:S01]  /*5630*/  IMAD.MOV.U32 R23, RZ, RZ, 0x1000 ;  /* 0x00001000ff177424 */ /* 0x000fe200078e00ff */
[----:B------:R-:W3:Y:S03]  /*5640*/  LDCU.64 UR4, c[0x0][0x890] ;  /* 0x00011200ff0477ac */ /* 0x000ee60008000a00 */
[----:B------:R-:W4:Y:S01]  /*5650*/  LDC R22, c[0x0][0x370] ;  /* 0x0000dc00ff167b82 */ /* 0x000f220000000800 */
[----:B------:R-:W-:Y:S01]  /*5660*/  UMOV UR6, 0x400 ;  /* 0x0000040000067882 */ /* 0x000fe20000000000 */
[----:B------:R-:W-:-:S02]  /*5670*/  UPLOP3.LUT UP1, UPT, UPT, UPT, UPT, 0x40, 0x4 ;  /* 0x000000000004789c */ /* 0x000fc40003f2e870 */
[----:B------:R-:W-:-:S04]  /*5680*/  ULEA UR6, UR37, UR6, 0x18 ;  /* 0x0000000625067291 */ /* 0x000fc8000f8ec0ff */
[----:B------:R-:W4:Y:S01]  /*5690*/  LDC R3, c[0x0][0xb0c] ;  /* 0x0002c300ff037b82 */ /* 0x000f220000000800 */
[----:B--2---:R-:W-:Y:S02]  /*56a0*/  UISETP.NE.U32.AND UP2, UPT, UR8, URZ, UPT ;  /* 0x000000ff0800728c */ /* 0x004fe4000bf45070 */
[----:B------:R-:W-:Y:S02]  /*56b0*/  UIADD3 UR8, UPT, UPT, UR6, 0x240, URZ ;  /* 0x0000024006087890 */ /* 0x000fe4000fffe0ff */
[----:B---3--:R-:W-:-:S03]  /*56c0*/  UISETP.NE.U32.AND UP3, UPT, UR4, URZ, UPT ;  /* 0x000000ff0400728c */ /* 0x008fc6000bf65070 */
[----:B------:R-:W2:Y:S01]  /*56d0*/  LDC R20, c[0x0][0xb20] ;  /* 0x0002c800ff147b82 */ /* 0x000ea20000000800 */
[----:B-1----:R-:W-:Y:S01]  /*56e0*/  ISETP.NE.AND P1, PT, R0, 0x1, PT ;  /* 0x000000010000780c */ /* 0x002fe20003f25270 */
[----:B------:R-:W-:Y:S02]  /*56f0*/  UISETP.NE.AND.EX UP2, UPT, UR9, URZ, UPT, UP2 ;  /* 0x000000ff0900728c */ /* 0x000fe4000bf45320 */
[----:B------:R-:W-:Y:S02]  /*5700*/  UPRMT UR37, UR37, 0x654, UR8 ;  /* 0x0000065425257896 */ /* 0x000fe40008000008 */
[----:B------:R-:W-:Y:S02]  /*5710*/  UISETP.NE.AND.EX UP3, UPT, UR5, URZ, UPT, UP3 ;  /* 0x000000ff0500728c */ /* 0x000fe4000bf65330 */
[----:B------:R-:W1:Y:S08]  /*5720*/  LDC.64 R30, c[0x0][0x348] ;  /* 0x0000d200ff1e7b82 */ /* 0x000e700000000a00 */
[----:B------:R-:W3:Y:S08]  /*5730*/  LDC.64 R14, c[0x0][0xb10] ;  /* 0x0002c400ff0e7b82 */ /* 0x000ef00000000a00 */
[----:B------:R-:W1:Y:S08]  /*5740*/  LDC.64 R6, c[0x0][0xb18] ;  /* 0x0002c600ff067b82 */ /* 0x000e700000000a00 */
[----:B------:R-:W1:Y:S08]  /*5750*/  LDC.64 R4, c[0x0][0xb28] ;  /* 0x0002ca00ff047b82 */ /* 0x000e700000000a00 */
[----:B--2-4-:R-:W1:Y:S02]  /*5760*/  LDC R21, c[0x0][0x374] ;  /* 0x0000dd00ff157b82 */ /* 0x014e640000000800 */
.L_x_126:
[C---:B------:R-:W-:Y:S02]  /*5770*/  LEA R0, R27.reuse, UR6, 0x3 ;  /* 0x000000061b007c11 */ /* 0x040fe4000f8e18ff */
[----:B------:R-:W-:Y:S02]  /*5780*/  SHF.L.U32 R2, R26, 0x1f, RZ ;  /* 0x0000001f1a027819 */ /* 0x000fe400000006ff */
[----:B------:R-:W-:Y:S02]  /*5790*/  LEA R16, R27, UR6, 0x4 ;  /* 0x000000061b107c11 */ /* 0x000fe4000f8e20ff */
[----:B--2---:R-:W2:Y:S02]  /*57a0*/  SYNCS.PHASECHK.TRANS64.TRYWAIT P0, [R0+URZ+0x260], R2 ;  /* 0x00026002000075a7 */ /* 0x004ea400080011ff */
[----:B--2---:R-:W-:Y:S05]  /*57b0*/  @!P0 BRA `(.L_x_119) ;  /* 0x00000068008c8947 */ /* 0x004fea0003800000 */
.L_x_337:
[----:B------:R-:W-:Y:S01]  /*57c0*/  ISETP.GE.AND P0, PT, R40, 0x1, PT ;  /* 0x000000012800780c */ /* 0x000fe20003f06270 */
[----:B------:R-:W4:Y:S01]  /*57d0*/  LDS.128 R16, [R16+0x2f0] ;  /* 0x0002f00010107984 */ /* 0x000f220000000c00 */
[----:B------:R-:W-:Y:S01]  /*57e0*/  ISETP.NE.U32.AND P4, PT, RZ, UR4, PT ;  /* 0x00000004ff007c0c */ /* 0x000fe2000bf85070 */
[----:B--2---:R-:W-:Y:S01]  /*57f0*/  VIADD R0, R0, 0x270 ;  /* 0x0000027000007836 */ /* 0x004fe20000000000 */
[----:B------:R-:W-:Y:S02]  /*5800*/  SHF.L.U32 R24, R28, 0x1f, RZ ;  /* 0x0000001f1c187819 */ /* 0x000fe400000006ff */
[----:B------:R-:W-:Y:S02]  /*5810*/  ISETP.NE.AND.EX P4, PT, RZ, UR5, PT, P4 ;  /* 0x00000005ff007c0c */ /* 0x000fe4000bf85340 */
[----:B------:R-:W-:Y:S01]  /*5820*/  PRMT R0, RZ, 0x654, R0 ;  /* 0x00000654ff007816 */ /* 0x000fe20000000000 */
[----:B------:R-:W-:Y:S01]  /*5830*/  @!PT LDS RZ, [RZ] ;  /* 0x00000000fffff984 */ /* 0x000fe20000000800 */
[----:B------:R-:W-:Y:S01]  /*5840*/  @!PT LDS RZ, [RZ] ;  /* 0x00000000fffff984 */ /* 0x000fe20000000800 */
[----:B------:R-:W-:Y:S01]  /*5850*/  @!PT LDS RZ, [RZ] ;  /* 0x00000000fffff984 */ /* 0x000fe20000000800 */
[----:B------:R-:W-:Y:S01]  /*5860*/  @!PT LDS RZ, [RZ] ;  /* 0x00000000fffff984 */ /* 0x000fe20000000800 */
[----:B------:R2:W-:Y:S06]  /*5870*/  MEMBAR.ALL.CTA ;  /* 0x0000000000007992 */ /* 0x0005ec0000008000 */
[----:B--2---:R-:W2:Y:S02]  /*5880*/  FENCE.VIEW.ASYNC.S ;  /* 0x00000000000073c6 */ /* 0x004ea40000000000 */
[----:B--2---:R2:W-:Y:S01]  /*5890*/  SYNCS.ARRIVE.TRANS64.RED.A1T0 RZ, [R0+URZ], RZ ;  /* 0x000000ff00ff79a7 */ /* 0x0045e200081004ff */
[----:B----4-:R-:W-:Y:S11]  /*58a0*/  LOP3.LUT P3, RZ, R18, 0x1, RZ, 0xc0, !PT ;  /* 0x0000000112ff7812 */ /* 0x010ff6000786c0ff */
[----:B------:R-:W-:Y:S02]  /*58b0*/  @!UPT UIADD3 URZ, UPT, UPT, URZ, URZ, URZ ;  /* 0x000000fffffff290 */ /* 0x000fe4000fffe0ff */
[----:B------:R-:W-:Y:S02]  /*58c0*/  @P3 MOV R11, R16 ;  /* 0x00000010000b3202 */ /* 0x000fe40000000f00 */
[----:B------:R-:W-:Y:S01]  /*58d0*/  @P3 LOP3.LUT R10, R17, 0xffff, RZ, 0xc0, !PT ;  /* 0x0000ffff110a3812 */ /* 0x000fe200078ec0ff */
[----:B--2---:R-:W-:Y:S06]  /*58e0*/  @!P0 BRA `(.L_x_120) ;  /* 0x0000000000a48947 */ /* 0x004fec0003800000 */
[-C--:B-1----:R-:W-:Y:S01]  /*58f0*/  IMAD.HI.U32 R0, R21, R7.reuse, RZ ;  /* 0x0000000715007227 */ /* 0x082fe200078e00ff */
[----:B------:R-:W-:Y:S02]  /*5900*/  ISETP.NE.AND P0, PT, R6, 0x1, PT ;  /* 0x000000010600780c */ /* 0x000fe40003f05270 */
[----:B------:R-:W-:Y:S01]  /*5910*/  ISETP.NE.AND P2, PT, R40, 0x1, PT ;  /* 0x000000012800780c */ /* 0x000fe20003f45270 */
[----:B---3--:R-:W-:Y:S01]  /*5920*/  IMAD.HI.U32 R9, R22, R14, RZ ;  /* 0x0000000e16097227 */ /* 0x008fe200078e00ff */
[----:B------:R-:W-:Y:S02]  /*5930*/  SHF.R.U32.HI R0, RZ, R20, R0 ;  /* 0x00000014ff007219 */ /* 0x000fe40000011600 */
[----:B------:R-:W-:Y:S01]  /*5940*/  ISETP.NE.AND P5, PT, R3, 0x1, PT ;  /* 0x000000010300780c */ /* 0x000fe20003fa5270 */
[----:B------:R-:W-:Y:S01]  /*5950*/  IMAD.HI.U32 R13, R10, R7, RZ ;  /* 0x000000070a0d7227 */ /* 0x000fe200078e00ff */
[----:B------:R-:W-:Y:S02]  /*5960*/  SHF.R.U32.HI R9, RZ, R15, R9 ;  /* 0x0000000fff097219 */ /* 0x000fe40000011609 */
[----:B------:R-:W-:Y:S01]  /*5970*/  SEL R0, R21, R0, !P0 ;  /* 0x0000000015007207 */ /* 0x000fe20004000000 */
[----:B------:R-:W-:Y:S01]  /*5980*/  IMAD.HI.U32 R12, R11, R14, RZ ;  /* 0x0000000e0b0c7227 */ /* 0x000fe200078e00ff */
[----:B------:R-:W-:Y:S03]  /*5990*/  SEL R9, R22, R9, !P5 ;  /* 0x0000000916097207 */ /* 0x000fe60006800000 */
[-C--:B------:R-:W-:Y:S01]  /*59a0*/  IMAD.HI.U32 R8, R0, R4.reuse, RZ ;  /* 0x0000000400087227 */ /* 0x080fe200078e00ff */
[----:B------:R-:W-:Y:S03]  /*59b0*/  SHF.R.U32.HI R12, RZ, R15, R12 ;  /* 0x0000000fff0c7219 */ /* 0x000fe6000001160c */
[----:B------:R-:W-:Y:S01]  /*59c0*/  IMAD.HI.U32 R2, R9, R4, RZ ;  /* 0x0000000409027227 */ /* 0x000fe200078e00ff */
[-C--:B------:R-:W-:Y:S02]  /*59d0*/  @P2 SHF.R.U32.HI R0, RZ, R5.reuse, R8 ;  /* 0x00000005ff002219 */ /* 0x080fe40000011608 */
[----:B------:R-:W-:Y:S02]  /*59e0*/  SHF.R.U32.HI R8, RZ, R20, R13 ;  /* 0x00000014ff087219 */ /* 0x000fe4000001160d */
[----:B------:R-:W-:Y:S01]  /*59f0*/  @P2 SHF.R.U32.HI R9, RZ, R5, R2 ;  /* 0x00000005ff092219 */ /* 0x000fe20000011602 */
[----:B------:R-:W-:Y:S01]  /*5a00*/  IMAD R0, R40, R0, RZ ;  /* 0x0000000028007224 */ /* 0x000fe200078e02ff */
[----:B------:R-:W-:Y:S02]  /*5a10*/  SEL R8, R10, R8, !P0 ;  /* 0x000000080a087207 */ /* 0x000fe40004000000 */
[----:B------:R-:W-:Y:S01]  /*5a20*/  SEL R2, R11, R12, !P5 ;  /* 0x0000000c0b027207 */ /* 0x000fe20006800000 */
[----:B------:R-:W-:Y:S01]  /*5a30*/  IMAD R12, R40, R9, RZ ;  /* 0x00000009280c7224 */ /* 0x000fe200078e02ff */
[C---:B------:R-:W-:Y:S01]  /*5a40*/  ISETP.GE.AND P0, PT, R8.reuse, R0, PT ;  /* 0x000000000800720c */ /* 0x040fe20003f06270 */
[----:B------:R-:W-:Y:S03]  /*5a50*/  IMAD.HI.U32 R0, R8, R4, RZ ;  /* 0x0000000408007227 */ /* 0x000fe600078e00ff */
[----:B------:R-:W-:Y:S02]  /*5a60*/  ISETP.GE.OR P0, PT, R2, R12, P0 ;  /* 0x0000000c0200720c */ /* 0x000fe40000706670 */
[-C--:B------:R-:W-:Y:S04]  /*5a70*/  SHF.R.U32.HI R0, RZ, R5.reuse, R0 ;  /* 0x00000005ff007219 */ /* 0x080fe80000011600 */
[----:B------:R-:W-:Y:S05]  /*5a80*/  SEL R13, R8, R0, !P2 ;  /* 0x00000000080d7207 */ /* 0x000fea0005000000 */
[----:B------:R-:W-:Y:S02]  /*5a90*/  IMAD.MOV R12, RZ, RZ, -R13 ;  /* 0x000000ffff0c7224 */ /* 0x000fe400078e0a0d */
[----:B------:R-:W-:Y:S04]  /*5aa0*/  @!P0 IMAD.HI.U32 R0, R2, R4, RZ ;  /* 0x0000000402008227 */ /* 0x000fe800078e00ff */
[----:B------:R-:W-:Y:S01]  /*5ab0*/  IMAD R12, R40, R12, R8 ;  /* 0x0000000c280c7224 */ /* 0x000fe200078e0208 */
[----:B------:R-:W-:Y:S04]  /*5ac0*/  @!P0 SHF.R.U32.HI R0, RZ, R5, R0 ;  /* 0x00000005ff008219 */ /* 0x000fe80000011600 */
[----:B------:R-:W-:Y:S04]  /*5ad0*/  @!P0 SEL R0, R2, R0, !P2 ;  /* 0x0000000002008207 */ /* 0x000fe80005000000 */
[----:B------:R-:W-:Y:S01]  /*5ae0*/  @!P0 IADD3 R13, PT, PT, R13, -R0, RZ ;  /* 0x800000000d0d8210 */ /* 0x000fe20007ffe0ff */
[----:B------:R-:W-:Y:S01]  /*5af0*/  @!P0 IMAD R0, R9, R12, R0 ;  /* 0x0000000c09008224 */ /* 0x000fe200078e0200 */
[----:B------:R-:W-:Y:S01]  /*5b00*/  IADD3 R9, PT, PT, -R8, RZ, RZ ;  /* 0x000000ff08097210 */ /* 0x000fe20007ffe1ff */
[--C-:B------:R-:W-:Y:S02]  /*5b10*/  IMAD.MOV R12, RZ, RZ, -R2.reuse ;  /* 0x000000ffff0c7224 */ /* 0x100fe400078e0a02 */
[----:B------:R-:W-:Y:S02]  /*5b20*/  @!P0 IMAD R8, R13, R40, R2 ;  /* 0x000000280d088224 */ /* 0x000fe400078e0202 */
[----:B------:R-:W-:Y:S02]  /*5b30*/  @!P0 IMAD.MOV.U32 R2, RZ, RZ, R0 ;  /* 0x000000ffff028224 */ /* 0x000fe400078e0000 */
[----:B------:R-:W-:Y:S02]  /*5b40*/  IMAD R11, R3, R12, R11 ;  /* 0x0000000c030b7224 */ /* 0x000fe400078e020b */
[----:B------:R-:W-:Y:S02]  /*5b50*/  IMAD R10, R6, R9, R10 ;  /* 0x00000009060a7224 */ /* 0x000fe400078e020a */
[----:B------:R-:W-:Y:S02]  /*5b60*/  IMAD R11, R2, R3, R11 ;  /* 0x00000003020b7224 */ /* 0x000fe400078e020b */
[----:B------:R-:W-:Y:S02]  /*5b70*/  IMAD R10, R8, R6, R10 ;  /* 0x00000006080a7224 */ /* 0x000fe400078e020a */
.L_x_120:
[----:B------:R-:W-:Y:S05]  /*5b80*/  BRA.U UP1, `(.L_x_121) ;  /* 0x0000000101107547 */ /* 0x000fea000b800000 */
[----:B------:R-:W-:Y:S04]  /*5b90*/  MOV R2, UR7 ;  /* 0x0000000700027c02 */ /* 0x000fe80008000f00 */
[----:B------:R-:W-:Y:S04]  /*5ba0*/  SHF.L.U32 R2, R2, 0x1f, RZ ;  /* 0x0000001f02027819 */ /* 0x000fe800000006ff */
[----:B------:R-:W2:Y:S02]  /*5bb0*/  SYNCS.PHASECHK.TRANS64.TRYWAIT P0, [UR6+0x258], R2 ;  /* 0x00025802ff0075a7 */ /* 0x000ea40008001106 */
[----:B--2---:R-:W-:Y:S05]  /*5bc0*/  @!P0 BRA `(.L_x_122) ;  /* 0x00000064009c8947 */ /* 0x004fea0003800000 */
.L_x_121:
[----:B------:R-:W-:Y:S05]  /*5bd0*/  BRA.U !UP3, `(.L_x_123) ;  /* 0x000000010b347547 */ /* 0x000fea000b800000 */
[----:B------:R-:W-:Y:S01]  /*5be0*/  UPLOP3.LUT UP0, UPT, UPT, UPT, UP2, 0x80, 0x8 ;  /* 0x000000000008789c */ /* 0x000fe20003f0f020 */
[----:B--2---:R-:W-:Y:S02]  /*5bf0*/  HFMA2 R0, -RZ, RZ, 0, 5.9604644775390625e-08 ;  /* 0x00000001ff007431 */ /* 0x004fe400000001ff */
[----:B------:R-:W-:Y:S03]  /*5c00*/  IMAD.MOV.U32 R102, RZ, RZ, 0x1 ;  /* 0x00000001ff667424 */ /* 0x000fe600078e00ff */
[----:B------:R-:W-:Y:S05]  /*5c10*/  PLOP3.LUT P0, PT, PT, PT, UP0, 0x80, 0x8 ;  /* 0x000000000008781c */ /* 0x000fea0003f0f008 */
[----:B------:R-:W2:Y:S01]  /*5c20*/  @UP0 LDCU.64 UR10, c[0x0][0x888] ;  /* 0x00011100ff0a07ac */ /* 0x000ea20008000a00 */
[----:B------:R-:W-:Y:S07]  /*5c30*/  @UP0 UIMAD UR8, UR36, UR4, URZ ;  /* 0x00000004240802a4 */ /* 0x000fee000f8e02ff */
[----:B------:R-:W-:Y:S01]  /*5c40*/  @!P0 PRMT R102, R0, 0x7610, R102 ;  /* 0x0000761000668816 */ /* 0x000fe20000000066 */
[----:B--2---:R-:W-:Y:S03]  /*5c50*/  @UP0 UIMAD.WIDE UR10, UR8, 0x4, UR10 ;  /* 0x00000004080a08a5 */ /* 0x004fe6000f8e020a */
[----:B------:R-:W2:Y:S03]  /*5c60*/  @!UP0 LDCU UR8, c[0x0][0x880] ;  /* 0x00011000ff0887ac */ /* 0x000ea60008000800 */
[----:B-----5:R-:W-:Y:S01]  /*5c70*/  IMAD.U32 R68, RZ, RZ, UR10 ;  /* 0x0000000aff447e24 */ /* 0x020fe2000f8e00ff */
[----:B------:R-:W-:Y:S05]  /*5c80*/  MOV R69, UR11 ;  /* 0x0000000b00457c02 */ /* 0x000fea0008000f00 */
[----:B------:R4:W5:Y:S02]  /*5c90*/  @P0 LDG.E R68, desc[UR40][R68.64] ;  /* 0x0000002844440981 */ /* 0x000964000c1e1900 */
[----:B--2-4-:R-:W-:Y:S07]  /*5ca0*/  @!P0 IMAD.U32 R68, RZ, RZ, UR8 ;  /* 0x00000008ff448e24 */ /* 0x014fee000f8e00ff */
.L_x_123:
[----:B-----5:R-:W-:Y:S01]  /*5cb0*/  @!P4 FSETP.EQ.AND P5, PT, R68, RZ, PT ;  /* 0x000000ff4400c20b */ /* 0x020fe20003fa2000 */
[----:B------:R-:W-:Y:S01]  /*5cc0*/  @!UPT UIADD3 URZ, UPT, UPT, URZ, URZ, URZ ;  /* 0x000000fffffff290 */ /* 0x000fe2000fffe0ff */
[----:B------:R-:W-:Y:S11]  /*5cd0*/  @!P4 BRA `(.L_x_124) ;  /* 0x000000000014c947 */ /* 0x000ff60003800000 */
[----:B------:R-:W-:Y:S02]  /*5ce0*/  LOP3.LUT P0, RZ, R102, 0xff, RZ, 0xc0, !PT ;  /* 0x000000ff66ff7812 */ /* 0x000fe4000780c0ff */
[----:B------:R-:W-:Y:S04]  /*5cf0*/  PLOP3.LUT P5, PT, PT, PT, UP0, 0x80, 0x8 ;  /* 0x000000000008781c */ /* 0x000fe80003faf008 */
[----:B------:R-:W-:Y:S07]  /*5d00*/  PLOP3.LUT P5, PT, P5, PT, PT, 0x8, 0x80 ;  /* 0x000000000080781c */ /* 0x000fee0002fae170 */
[----:B------:R-:W-:Y:S11]  /*5d10*/  @P0 FSETP.EQ.AND P5, PT, R68, RZ, PT ;  /* 0x000000ff4400020b */ /* 0x000ff60003fa2000 */
[----:B------:R-:W-:Y:S02]  /*5d20*/  @!UPT UIADD3 URZ, UPT, UPT, URZ, URZ, URZ ;  /* 0x000000fffffff290 */ /* 0x000fe4000fffe0ff */
.L_x_124:
[----:B------:R-:W4:Y:S01]  /*5d30*/  SYNCS.PHASECHK.TRANS64.TRYWAIT P4, [UR6+0x248], R24 ;  /* 0x00024818ff0075a7 */ /* 0x000f220008081106 */
[----:B------:R-:W-:Y:S01]  /*5d40*/  @P3 SHF.R.U32.HI R25, RZ, 0x10, R17 ;  /* 0x00000010ff193819 */ /* 0x000fe20000011611 */
[----:B------:R-:W-:Y:S01]  /*5d50*/  VIADD R27, R27, 0x1 ;  /* 0x000000011b1b7836 */ /* 0x000fe20000000000 */
[----:B------:R-:W5:Y:S08]  /*5d60*/  LDC.64 R8, c[0x0][0xb10] ;  /* 0x0002c400ff087b82 */ /* 0x000f700000000a00 */
[----:B------:R-:W1:Y:S08]  /*5d70*/  LDC.64 R12, c[0x0][0xb18] ;  /* 0x0002c600ff0c7b82 */ /* 0x000e700000000a00 */
[----:B--2---:R-:W2:Y:S08]  /*5d80*/  @!P1 LDC R0, c[0x0][0xb20] ;  /* 0x0002c800ff009b82 */ /* 0x004eb00000000800 */
[----:B------:R-:W3:Y:S01]  /*5d90*/  @!P1 LDC R2, c[0x0][0xb0c] ;  /* 0x0002c300ff029b82 */ /* 0x000ee20000000800 */
[C---:B-----5:R-:W-:Y:S05]  /*5da0*/  @!P1 IMAD.HI.U32 R8, R11.reuse, R8, RZ ;  /* 0x000000080b089227 */ /* 0x060fea00078e00ff */
[----:B------:R-:W-:Y:S01]  /*5db0*/  @!P1 SHF.R.U32.HI R8, RZ, R9, R8 ;  /* 0x00000009ff089219 */ /* 0x000fe20000011608 */
[----:B-1----:R-:W-:Y:S01]  /*5dc0*/  @!P1 IMAD.HI.U32 R13, R10, R13, RZ ;  /* 0x0000000d0a0d9227 */ /* 0x002fe200078e00ff */
[----:B------:R-:W-:Y:S04]  /*5dd0*/  @!P1 ISETP.NE.AND P0, PT, R12, 0x1, PT ;  /* 0x000000010c00980c */ /* 0x000fe80003f05270 */
[----:B--2---:R-:W-:Y:S02]  /*5de0*/  @!P1 SHF.R.U32.HI R0, RZ, R0, R13 ;  /* 0x00000000ff009219 */ /* 0x004fe4000001160d */
[----:B---3--:R-:W-:Y:S02]  /*5df0*/  @!P1 ISETP.NE.AND P2, PT, R2, 0x1, PT ;  /* 0x000000010200980c */ /* 0x008fe40003f45270 */
[----:B------:R-:W-:Y:S02]  /*5e00*/  @!P1 SEL R9, R10, R0, !P0 ;  /* 0x000000000a099207 */ /* 0x000fe40004000000 */
[----:B------:R-:W-:Y:S02]  /*5e10*/  ELECT P0, URZ, PT ;  /* 0x0000000000ff782f */ /* 0x000fe40003800000 */
[----:B------:R-:W-:Y:S05]  /*5e20*/  @!P1 SEL R8, R11, R8, !P2 ;  /* 0x000000080b089207 */ /* 0x000fea0005000000 */
[----:B------:R-:W-:Y:S02]  /*5e30*/  @!P1 IMAD.IADD R0, R9, 0x1, -R8 ;  /* 0x0000000109009824 */ /* 0x000fe400078e0a08 */
[----:B------:R-:W-:Y:S02]  /*5e40*/  @!P1 IMAD.IADD R8, R8, 0x1, -R9 ;  /* 0x0000000108089824 */ /* 0x000fe400078e0a09 */
[----:B------:R-:W-:Y:S02]  /*5e50*/  @!P1 IMAD R11, R0, R2, R11 ;  /* 0x00000002000b9224 */ /* 0x000fe400078e020b */
[----:B------:R-:W-:Y:S01]  /*5e60*/  @!P1 IMAD R10, R8, R12, R10 ;  /* 0x0000000c080a9224 */ /* 0x000fe200078e020a */
[----:B----4-:R-:W-:Y:S06]  /*5e70*/  @!P4 BRA `(.L_x_125) ;  /* 0x000000640008c947 */ /* 0x010fec0003800000 */
.L_x_340:
[----:B------:R-:W-:Y:S01]  /*5e80*/  PLOP3.LUT P5, PT, P5, P0, PT, 0xf2, 0x2f ;  /* 0x00000000002f781c */ /* 0x000fe20002fa1e72 */
[----:B------:R-:W-:Y:S01]  /*5e90*/  UMOV UR14, 0x0 ;  /* 0x00000000000e7882 */ /* 0x000fe20000000000 */
[----:B------:R-:W-:Y:S01]  /*5ea0*/  LOP3.LUT R28, R28, 0x1, RZ, 0x3c, !PT ;  /* 0x000000011c1c7812 */ /* 0x000fe200078e3cff */
[----:B------:R-:W-:Y:S01]  /*5eb0*/  UMOV UR15, 0x10000000 ;  /* 0x10000000000f7882 */ /* 0x000fe20000000000 */
[----:B------:R-:W-:Y:S01]  /*5ec0*/  UMOV UR12, UR36 ;  /* 0x00000024000c7c82 */ /* 0x000fe20008000000 */
[----:B------:R-:W-:Y:S08]  /*5ed0*/  @P3 R2UR UR36, R25 ;  /* 0x00000000192432ca */ /* 0x000ff000000e0000 */
[----:B------:R-:W-:Y:S01]  /*5ee0*/  @!P5 IADD3 R2, P0, PT, R30, 0x580, RZ ;  /* 0x000005801e02d810 */ /* 0x000fe20007f1e0ff */
[----:B------:R-:W-:Y:S01]  /*5ef0*/  @!P5 IMAD.SHL.U32 R101, R101, 0x40, RZ ;  /* 0x000000406565d824 */ /* 0x000fe200078e00ff */
[----:B------:R-:W-:Y:S01]  /*5f00*/  VOTEU.ALL UP1, P5 ;  /* 0x0000000000ff7886 */ /* 0x000fe20002820000 */
[----:B------:R-:W-:Y:S01]  /*5f10*/  @!P5 IMAD.SHL.U32 R100, R100, 0x40, RZ ;  /* 0x000000406464d824 */ /* 0x000fe200078e00ff */
[----:B------:R-:W-:Y:S01]  /*5f20*/  @!P5 R2UR UR9, R2 ;  /* 0x000000000209d2ca */ /* 0x000fe200000e0000 */
[----:B-1----:R-:W-:Y:S01]  /*5f30*/  @!P5 IMAD.X R0, RZ, RZ, R31, P0 ;  /* 0x000000ffff00d224 */ /* 0x002fe200000e061f */
[----:B------:R-:W-:Y:S01]  /*5f40*/  @!P5 R2UR UR10, R101 ;  /* 0x00000000650ad2ca */ /* 0x000fe200000e0000 */
[----:B------:R-:W-:Y:S01]  /*5f50*/  IMAD.IADD R101, R10, 0x1, R98 ;  /* 0x000000010a657824 */ /* 0x000fe200078e0262 */
[----:B------:R-:W-:Y:S01]  /*5f60*/  @!P5 R2UR UR11, R100 ;  /* 0x00000000640bd2ca */ /* 0x000fe200000e0000 */
[----:B------:R-:W-:Y:S01]  /*5f70*/  IMAD.IADD R100, R11, 0x1, R99 ;  /* 0x000000010b647824 */ /* 0x000fe200078e0263 */
[----:B------:R-:W-:Y:S02]  /*5f80*/  @!P5 R2UR UR8, R0 ;  /* 0x000000000008d2ca */ /* 0x000fe400000e0000 */
[C---:B------:R-:W-:Y:S04]  /*5f90*/  ISETP.NE.AND P0, PT, R27.reuse, 0x2, PT ;  /* 0x000000021b00780c */ /* 0x040fe80003f05270 */
[----:B------:R-:W-:Y:S01]  /*5fa0*/  SEL R0, RZ, 0x1, P0 ;  /* 0x00000001ff007807 */ /* 0x000fe20000000000 */
[----:B------:R-:W-:Y:S01]  /*5fb0*/  IMAD.U32 R8, RZ, RZ, UR9 ;  /* 0x00000009ff087e24 */ /* 0x000fe2000f8e00ff */
[----:B------:R-:W-:Y:S01]  /*5fc0*/  @!UP1 UIADD3 UR9, UPT, UPT, UR6, 0x240, URZ ;  /* 0x0000024006099890 */ /* 0x000fe2000fffe0ff */
[----:B------:R-:W-:Y:S02]  /*5fd0*/  SEL R27, R27, RZ, P0 ;  /* 0x000000ff1b1b7207 */ /* 0x000fe40000000000 */
[----:B------:R-:W-:Y:S02]  /*5fe0*/  LOP3.LUT R26, R26, R0, RZ, 0x3c, !PT ;  /* 0x000000001a1a7212 */ /* 0x000fe400078e3cff */
[----:B------:R-:W-:Y:S01]  /*5ff0*/  IMAD.U32 R9, RZ, RZ, UR8 ;  /* 0x00000008ff097e24 */ /* 0x000fe2000f8e00ff */
[----:B------:R-:W-:Y:S01]  /*6000*/  @!P5 R2UR UR16, R8 ;  /* 0x000000000810d2ca */ /* 0x000fe200000e0000 */
[----:B------:R-:W-:Y:S01]  /*6010*/  @!UP1 UIADD3 UR8, UPT, UPT, UR6, 0x400, URZ ;  /* 0x0000040006089890 */ /* 0x000fe2000fffe0ff */
[----:B------:R-:W-:Y:S02]  /*6020*/  VOTEU.ALL UP1, P5 ;  /* 0x0000000000ff7886 */ /* 0x000fe40002820000 */
[----:B------:R-:W-:Y:S11]  /*6030*/  @!P5 R2UR UR17, R9 ;  /* 0x000000000911d2ca */ /* 0x000ff600000e0000 */
[----:B------:R-:W-:Y:S02]  /*6040*/  @!UPT UIADD3 URZ, UPT, UPT, URZ, URZ, URZ ;  /* 0x000000fffffff290 */ /* 0x000fe4000fffe0ff */
[----:B------:R2:W-:Y:S01]  /*6050*/  @!UP1 UTMALDG.3D [UR8], [UR16], desc[UR14] ;  /* 0x00000e08100095b4 */ /* 0x0005e20008011000 */
[----:B------:R2:W-:Y:S01]  /*6060*/  @!P5 SYNCS.ARRIVE.TRANS64.RED.A0TR RZ, [UR6+0x240], R23 ;  /* 0x00024017ffffd9a7 */ /* 0x0005e20008300406 */
[----:B------:R-:W-:Y:S01]  /*6070*/  UPLOP3.LUT UP1, UPT, UPT, UPT, UPT, 0x80, 0x8 ;  /* 0x000000000008789c */ /* 0x000fe20003f2f070 */
[----:B------:R-:W-:Y:S01]  /*6080*/  SYNCS.ARRIVE.TRANS64.RED.A1T0 RZ, [UR37], RZ ;  /* 0x000000ffffff79a7 */ /* 0x000fe20008100425 */
[----:B------:R-:W-:Y:S09]  /*6090*/  @P3 BRA `(.L_x_126) ;  /* 0xfffffff400b43947 */ /* 0x000ff2000383ffff */
[----:B------:R-:W-:Y:S07]  /*60a0*/  MOV R0, UR6 ;  /* 0x0000000600007c02 */ /* 0x000fee0008000f00 */
.L_x_127:
[----:B-1----:R-:W-:-:S04]  /*60b0*/  SHF.L.U32 R2, R28, 0x1f, RZ ;  /* 0x0000001f1c027819 */ /* 0x002fc800000006ff */
[----:B------:R1:W3:Y:S03]  /*60c0*/  SYNCS.PHASECHK.TRANS64.TRYWAIT P0, [R0+URZ+0x248], R2 ;  /* 0x00024802000075a7 */ /* 0x0002e600080011ff */
[----:B---3--:R-:W-:Y:S05]  /*60d0*/  @!P0 NANOSLEEP.SYNCS 0x989680 ;  /* 0x009896800000895d */ /* 0x008fea0003900000 */
[----:B------:R-:W3:Y:S02]  /*60e0*/  @!P0 SYNCS.PHASECHK.TRANS64 P0, [R0+URZ+0x248], R2 ;  /* 0x00024802000085a7 */ /* 0x000ee400080010ff */
[----:B--23--:R-:W-:Y:S05]  /*60f0*/  @P0 EXIT ;  /* 0x000000000000094d */ /* 0x00cfea0003800000 */
[----:B------:R-:W-:Y:S05]  /*6100*/  BRA `(.L_x_127) ;  /* 0xfffffffc00e87947 */ /* 0x000fea000383ffff */
.L_x_118:
[----:B------:R-:W-:-:S06]  /*6110*/  UISETP.GE.AND UP1, UPT, UR10, 0x4, UPT ;  /* 0x000000040a00788c */ /* 0x000fcc000bf26270 */
[----:B------:R-:W-:-:S13]  /*6120*/  PLOP3.LUT P0, PT, PT, PT, UP1, 0x80, 0x8 ;  /* 0x000000000008781c */ /* 0x000fda0003f0f018 */
[----:B------:R-:W-:Y:S05]  /*6130*/  @!P0 EXIT ;  /* 0x000000000000894d */ /* 0x000fea0003800000 */
[----:B------:R-:W-:Y:S01]  /*6140*/  BAR.SYNC.DEFER_BLOCKING 0x6, 0xa0 ;  /* 0x0182800000007b1d */ /* 0x000fe20000010000 */
[C---:B------:R-:W-:Y:S01]  /*6150*/  IMAD.SHL.U32 R4, R106.reuse, 0x40, RZ ;  /* 0x000000406a047824 */ /* 0x040fe200078e00ff */
[----:B------:R-:W-:Y:S01]  /*6160*/  SHF.R.U32.HI R3, RZ, 0x1, R106 ;  /* 0x00000001ff037819 */ /* 0x000fe2000001166a */
[----:B------:R-:W-:Y:S01]  /*6170*/  IMAD.SHL.U32 R108, R109, 0x800, RZ ;  /* 0x000008006d6c7824 */ /* 0x000fe200078e00ff */
[----:B------:R-:W-:Y:S01]  /*6180*/  CS2R R112, SRZ ;  /* 0x0000000000707805 */ /* 0x000fe2000001ff00 */
[----:B------:R-:W-:Y:S01]  /*6190*/  IMAD.U32 R45, R106, 0x10000, RZ ;  /* 0x000100006a2d7824 */ /* 0x000fe200078e00ff */
[----:B------:R-:W-:Y:S01]  /*61a0*/  UMOV UR43, 0x400 ;  /* 0x00000400002b7882 */ /* 0x000fe20000000000 */
[C---:B------:R-:W-:Y:S01]  /*61b0*/  LOP3.LUT R2, R4.reuse, 0x180, RZ, 0xc0, !PT ;  /* 0x0000018004027812 */ /* 0x040fe200078ec0ff */
[----:B------:R-:W-:Y:S01]  /*61c0*/  ULEA UR43, UR37, UR43, 0x18 ;  /* 0x0000002b252b7291 */ /* 0x000fe2000f8ec0ff */
[----:B------:R-:W1:Y:S01]  /*61d0*/  LDC R105, c[0x0][0x370] ;  /* 0x0000dc00ff697b82 */ /* 0x000e620000000800 */
[----:B------:R-:W-:Y:S01]  /*61e0*/  LOP3.LUT R4, R4, 0x640, RZ, 0xc0, !PT ;  /* 0x0000064004047812 */ /* 0x000fe200078ec0ff */
[----:B------:R-:W-:Y:S01]  /*61f0*/  IMAD.MOV.U32 R47, RZ, RZ, RZ ;  /* 0x000000ffff2f7224 */ /* 0x000fe200078e00ff */
[----:B------:R-:W-:Y:S01]  /*6200*/  LOP3.LUT R3, R2, 0x20, R3, 0xf8, !PT ;  /* 0x0000002002037812 */ /* 0x000fe200078ef803 */
[----:B------:R-:W-:Y:S01]  /*6210*/  IMAD.SHL.U32 R2, R106, 0x8, RZ ;  /* 0x000000086a027824 */ /* 0x000fe200078e00ff */
[----:B------:R-:W-:Y:S01]  /*6220*/  LOP3.LUT R108, R4, 0x800, R108, 0xf8, !PT ;  /* 0x00000800046c7812 */ /* 0x000fe200078ef86c */
[----:B------:R-:W-:Y:S01]  /*6230*/  UIADD3 UR4, UPT, UPT, UR43, 0x1400, URZ ;  /* 0x000014002b047890 */ /* 0x000fe2000fffe0ff */
[----:B------:R-:W-:Y:S01]  /*6240*/  IMAD.MOV.U32 R116, RZ, RZ, RZ ;  /* 0x000000ffff747224 */ /* 0x000fe200078e00ff */
[----:B------:R-:W2:Y:S01]  /*6250*/  LDC R42, c[0x0][0xb0c] ;  /* 0x0002c300ff2a7b82 */ /* 0x000ea20000000800 */
[----:B------:R-:W-:Y:S01]  /*6260*/  LOP3.LUT R2, R3, 0x30, R2, 0x78, !PT ;  /* 0x0000003003027812 */ /* 0x000fe200078e7802 */
[----:B------:R-:W-:Y:S01]  /*6270*/  IMAD.SHL.U32 R3, R109, 0x200000, RZ ;  /* 0x002000006d037824 */ /* 0x000fe200078e00ff */
[----:B------:R-:W3:Y:S01]  /*6280*/  LDCU.64 UR46, c[0x0][0x348] ;  /* 0x00006900ff2e77ac */ /* 0x000ee20008000a00 */
[----:B------:R-:W-:Y:S01]  /*6290*/  IMAD.MOV.U32 R111, RZ, RZ, RZ ;  /* 0x000000ffff6f7224 */ /* 0x000fe200078e00ff */
[----:B------:R-:W-:Y:S01]  /*62a0*/  LOP3.LUT R108, R108, R2, RZ, 0xfc, !PT ;  /* 0x000000026c6c7212 */ /* 0x000fe200078efcff */
[----:B------:R-:W-:Y:S01]  /*62b0*/  IMAD.SHL.U32 R2, R106, 0x10, RZ ;  /* 0x000000106a027824 */ /* 0x000fe200078e00ff */
[----:B------:R-:W4:Y:S01]  /*62c0*/  LDS R0, [UR43+0x310] ;  /* 0x0003102bff007984 */ /* 0x000f220008000800 */
[----:B------:R-:W1:Y:S01]  /*62d0*/  LDC R103, c[0x0][0xb20] ;  /* 0x0002c800ff677b82 */ /* 0x000e620000000800 */
[----:B------:R-:W-:Y:S01]  /*62e0*/  LOP3.LUT R3, R3, 0x200000, RZ, 0xc0, !PT ;  /* 0x0020000003037812 */ /* 0x000fe200078ec0ff */
[----:B------:R-:W-:Y:S01]  /*62f0*/  VIADD R107, R108, UR43 ;  /* 0x0000002b6c6b7c36 */ /* 0x000fe20008000000 */
[----:B------:R-:W-:Y:S01]  /*6300*/  LOP3.LUT R2, R2, 0x20, RZ, 0xc0, !PT ;  /* 0x0000002002027812 */ /* 0x000fe200078ec0ff */
[----:B------:R-:W-:Y:S01]  /*6310*/  IMAD.U32 R114, RZ, RZ, UR4 ;  /* 0x00000004ff727e24 */ /* 0x000fe2000f8e00ff */
[----:B------:R-:W-:Y:S01]  /*6320*/  LOP3.LUT R45, R3, 0x400000, R45, 0xf8, !PT ;  /* 0x00400000032d7812 */ /* 0x000fe200078ef82d */
[----:B------:R-:W1:Y:S01]  /*6330*/  LDCU.64 UR38, c[0x0][0x888] ;  /* 0x00011100ff2677ac */ /* 0x000e620008000a00 */
[----:B------:R-:W-:Y:S01]  /*6340*/  IADD3 R107, PT, PT, -R2, 0x400, R107 ;  /* 0x00000400026b7810 */ /* 0x000fe20007ffe16b */
[----:B------:R-:W1:Y:S01]  /*6350*/  LDC R41, c[0x0][0xb30] ;  /* 0x0002cc00ff297b82 */ /* 0x000e620000000800 */
[----:B------:R-:W-:-:S07]  /*6360*/  UIADD3 UR42, UPT, UPT, UR43, 0x400, URZ ;  /* 0x000004002b2a7890 */ /* 0x000fce000fffe0ff */
[----:B------:R-:W1:Y:S08]  /*6370*/  LDC.64 R96, c[0x0][0xb10] ;  /* 0x0002c400ff607b82 */ /* 0x000e700000000a00 */
[----:B------:R-:W1:Y:S08]  /*6380*/  LDC.64 R38, c[0x0][0xb18] ;  /* 0x0002c600ff267b82 */ /* 0x000e700000000a00 */
[----:B------:R-:W1:Y:S01]  /*6390*/  LDC.64 R92, c[0x0][0x888] ;  /* 0x00022200ff5c7b82 */ /* 0x000e620000000a00 */
[----:B----4-:R-:W-:-:S07]  /*63a0*/  IMAD.IADD R45, R0, 0x1, R45 ;  /* 0x00000001002d7824 */ /* 0x010fce00078e022d */
[----:B------:R-:W4:Y:S08]  /*63b0*/  LDC.64 R36, c[0x0][0xb28] ;  /* 0x0002ca00ff247b82 */ /* 0x000f300000000a00 */
[----:B------:R-:W1:Y:S08]  /*63c0*/  LDC.64 R94, c[0x0][0x890] ;  /* 0x00022400ff5e7b82 */ /* 0x000e700000000a00 */
[----:B------:R-:W1:Y:S08]  /*63d0*/  LDC.64 R90, c[0x0][0x8b0] ;  /* 0x00022c00ff5a7b82 */ /* 0x000e700000000a00 */
[----:B------:R-:W1:Y:S08]  /*63e0*/  LDC.64 R88, c[0x0][0x8a8] ;  /* 0x00022a00ff587b82 */ /* 0x000e700000000a00 */
[----:B--23--:R-:W1:Y:S02]  /*63f0*/  LDC R104, c[0x0][0x374] ;  /* 0x0000dd00ff687b82 */ /* 0x00ce640000000800 */
.L_x_242:
[----:B------:R-:W-:Y:S02]  /*6400*/  LEA R0, R116, UR43, 0x3 ;  /* 0x0000002b74007c11 */ /* 0x000fe4000f8e18ff */
[----:B------:R-:W-:Y:S02]  /*6410*/  SHF.L.U32 R2, R112, 0x1f, RZ ;  /* 0x0000001f70027819 */ /* 0x000fe400000006ff */
[----:B------:R-:W-:Y:S02]  /*6420*/  LEA R16, R116, UR43, 0x4 ;  /* 0x0000002b74107c11 */ /* 0x000fe4000f8e20ff */
[----:B------:R-:W2:Y:S02]  /*6430*/  SYNCS.PHASECHK.TRANS64.TRYWAIT P0, [R0+URZ+0x260], R2 ;  /* 0x00026002000075a7 */ /* 0x000ea400080011ff */
[----:B-12---:R-:W-:Y:S05]  /*6440*/  @!P0 BRA `(.L_x_128) ;  /* 0x0000005c00ac8947 */ /* 0x006fea0003800000 */
.L_x_341:
[----:B------:R-:W3:Y:S01]  /*6450*/  LDC.64 R10, c[0x0][0xb10] ;  /* 0x0002c400ff0a7b82 */ /* 0x000ee20000000a00 */
[----:B------:R-:W4:Y:S01]  /*6460*/  LDS.128 R16, [R16+0x2f0] ;  /* 0x0002f00010107984 */ /* 0x000f220000000c00 */
[----:B-1----:R-:W-:Y:S01]  /*6470*/  ISETP.NE.AND P1, PT, R41, 0x1, PT ;  /* 0x000000012900780c */ /* 0x002fe20003f25270 */
[----:B--2---:R-:W-:Y:S01]  /*6480*/  VIADD R0, R0, 0x270 ;  /* 0x0000027000007836 */ /* 0x004fe20000000000 */
[----:B------:R-:W-:Y:S04]  /*6490*/  ISETP.GE.AND P0, PT, R40, 0x1, PT ;  /* 0x000000012800780c */ /* 0x000fe80003f06270 */
[----:B------:R-:W1:Y:S01]  /*64a0*/  LDC.64 R8, c[0x0][0xb18] ;  /* 0x0002c600ff087b82 */ /* 0x000e620000000a00 */
[----:B------:R-:W-:Y:S01]  /*64b0*/  PRMT R0, RZ, 0x654, R0 ;  /* 0x00000654ff007816 */ /* 0x000fe20000000000 */
[----:B------:R-:W-:Y:S01]  /*64c0*/  @!PT LDS RZ, [RZ] ;  /* 0x00000000fffff984 */ /* 0x000fe20000000800 */
[----:B------:R-:W-:Y:S01]  /*64d0*/  @!PT LDS RZ, [RZ] ;  /* 0x00000000fffff984 */ /* 0x000fe20000000800 */
[----:B------:R-:W-:Y:S01]  /*64e0*/  @!PT LDS RZ, [RZ] ;  /* 0x00000000fffff984 */ /* 0x000fe20000000800 */
[----:B------:R-:W-:Y:S01]  /*64f0*/  @!PT LDS RZ, [RZ] ;  /* 0x00000000fffff984 */ /* 0x000fe20000000800 */
[----:B------:R2:W-:Y:S06]  /*6500*/  MEMBAR.ALL.CTA ;  /* 0x0000000000007992 */ /* 0x0005ec0000008000 */
[----:B--2---:R-:W2:Y:S01]  /*6510*/  FENCE.VIEW.ASYNC.S ;  /* 0x00000000000073c6 */ /* 0x004ea20000000000 */
[----:B------:R-:W1:Y:S08]  /*6520*/  @!P1 LDC R12, c[0x0][0xb20] ;  /* 0x0002c800ff0c9b82 */ /* 0x000e700000000800 */
[----:B------:R-:W1:Y:S01]  /*6530*/  @!P1 LDC R7, c[0x0][0xb0c] ;  /* 0x0002c300ff079b82 */ /* 0x000e620000000800 */
[----:B--2---:R2:W-:Y:S01]  /*6540*/  SYNCS.ARRIVE.TRANS64.RED.A1T0 RZ, [R0+URZ], RZ ;  /* 0x000000ff00ff79a7 */ /* 0x0045e200081004ff */
[----:B----4-:R-:W-:Y:S04]  /*6550*/  LOP3.LUT P4, RZ, R18, 0x1, RZ, 0xc0, !PT ;  /* 0x0000000112ff7812 */ /* 0x010fe8000788c0ff */
[----:B------:R-:W-:Y:S09]  /*6560*/  P2R R115, PR, RZ, 0x10 ;  /* 0x00000010ff737803 */ /* 0x000ff20000000000 */
[----:B------:R-:W-:Y:S02]  /*6570*/  @P4 MOV R44, R16 ;  /* 0x00000010002c4202 */ /* 0x000fe40000000f00 */
[----:B------:R-:W-:Y:S01]  /*6580*/  @P4 LOP3.LUT R43, R17, 0xffff, RZ, 0xc0, !PT ;  /* 0x0000ffff112b4812 */ /* 0x000fe200078ec0ff */
[----:B--23--:R-:W-:Y:S06]  /*6590*/  @!P0 BRA `(.L_x_129) ;  /* 0x0000000000a48947 */ /* 0x00cfec0003800000 */
[----:B------:R-:W-:Y:S01]  /*65a0*/  IMAD.HI.U32 R0, R104, R39, RZ ;  /* 0x0000002768007227 */ /* 0x000fe200078e00ff */
[----:B------:R-:W-:Y:S02]  /*65b0*/  ISETP.NE.AND P0, PT, R38, 0x1, PT ;  /* 0x000000012600780c */ /* 0x000fe40003f05270 */
[----:B------:R-:W-:Y:S01]  /*65c0*/  ISETP.NE.AND P2, PT, R40, 0x1, PT ;  /* 0x000000012800780c */ /* 0x000fe20003f45270 */
[----:B------:R-:W-:Y:S01]  /*65d0*/  IMAD.HI.U32 R4, R105, R96, RZ ;  /* 0x0000006069047227 */ /* 0x000fe200078e00ff */
[----:B------:R-:W-:Y:S02]  /*65e0*/  SHF.R.U32.HI R0, RZ, R103, R0 ;  /* 0x00000067ff007219 */ /* 0x000fe40000011600 */
[----:B------:R-:W-:Y:S01]  /*65f0*/  ISETP.NE.AND P3, PT, R42, 0x1, PT ;  /* 0x000000012a00780c */ /* 0x000fe20003f65270 */
[----:B------:R-:W-:Y:S01]  /*6600*/  IMAD.HI.U32 R6, R43, R39, RZ ;  /* 0x000000272b067227 */ /* 0x000fe200078e00ff */
[-C--:B------:R-:W-:Y:S02]  /*6610*/  SHF.R.U32.HI R4, RZ, R97.reuse, R4 ;  /* 0x00000061ff047219 */ /* 0x080fe40000011604 */
[----:B------:R-:W-:Y:S01]  /*6620*/  SEL R0, R104, R0, !P0 ;  /* 0x0000000068007207 */ /* 0x000fe20004000000 */
[----:B------:R-:W-:Y:S01]  /*6630*/  IMAD.HI.U32 R5, R44, R96, RZ ;  /* 0x000000602c057227 */ /* 0x000fe200078e00ff */
[----:B------:R-:W-:Y:S03]  /*6640*/  SEL R4, R105, R4, !P3 ;  /* 0x0000000469047207 */ /* 0x000fe60005800000 */
[-C--:B------:R-:W-:Y:S01]  /*6650*/  IMAD.HI.U32 R3, R0, R36.reuse, RZ ;  /* 0x0000002400037227 */ /* 0x080fe200078e00ff */
[----:B------:R-:W-:Y:S03]  /*6660*/  SHF.R.U32.HI R5, RZ, R97, R5 ;  /* 0x00000061ff057219 */ /* 0x000fe60000011605 */
[----:B------:R-:W-:Y:S01]  /*6670*/  IMAD.HI.U32 R2, R4, R36, RZ ;  /* 0x0000002404027227 */ /* 0x000fe200078e00ff */
[----:B------:R-:W-:Y:S02]  /*6680*/  @P2 SHF.R.U32.HI R0, RZ, R37, R3 ;  /* 0x00000025ff002219 */ /* 0x000fe40000011603 */
[----:B------:R-:W-:Y:S02]  /*6690*/  SHF.R.U32.HI R3, RZ, R103, R6 ;  /* 0x00000067ff037219 */ /* 0x000fe40000011606 */
[----:B------:R-:W-:Y:S01]  /*66a0*/  @P2 SHF.R.U32.HI R4, RZ, R37, R2 ;  /* 0x00000025ff042219 */ /* 0x000fe20000011602 */
[----:B------:R-:W-:Y:S01]  /*66b0*/  IMAD R0, R40, R0, RZ ;  /* 0x0000000028007224 */ /* 0x000fe200078e02ff */
[----:B------:R-:W-:Y:S02]  /*66c0*/  SEL R3, R43, R3, !P0 ;  /* 0x000000032b037207 */ /* 0x000fe40004000000 */
[----:B------:R-:W-:Y:S01]  /*66d0*/  SEL R2, R44, R5, !P3 ;  /* 0x000000052c027207 */ /* 0x000fe20005800000 */
[----:B------:R-:W-:Y:S01]  /*66e0*/  IMAD R5, R40, R4, RZ ;  /* 0x0000000428057224 */ /* 0x000fe200078e02ff */
[C---:B------:R-:W-:Y:S01]  /*66f0*/  ISETP.GE.AND P0, PT, R3.reuse, R0, PT ;  /* 0x000000000300720c */ /* 0x040fe20003f06270 */
[C---:B------:R-:W-:Y:S03]  /*6700*/  IMAD.HI.U32 R0, R3.reuse, R36, RZ ;  /* 0x0000002403007227 */ /* 0x040fe600078e00ff */
[C---:B------:R-:W-:Y:S02]  /*6710*/  ISETP.GE.OR P0, PT, R2.reuse, R5, P0 ;  /* 0x000000050200720c */ /* 0x040fe40000706670 */
[----:B------:R-:W-:Y:S04]  /*6720*/  SHF.R.U32.HI R0, RZ, R37, R0 ;  /* 0x00000025ff007219 */ /* 0x000fe80000011600 */
[C---:B------:R-:W-:Y:S05]  /*6730*/  SEL R6, R3.reuse, R0, !P2 ;  /* 0x0000000003067207 */ /* 0x040fea0005000000 */
        /* <DEDUP_REMOVED lines=14> */
[----:B------:R-:W-:Y:S07]  /*6820*/  IMAD R43, R3, R38, R43 ;  /* 0x00000026032b7224 */ /* 0x000fee00078e022b */
.L_x_129:
[----:B------:R-:W-:Y:S01]  /*6830*/  @!P1 IMAD.HI.U32 R0, R44, R10, RZ ;  /* 0x0000000a2c009227 */ /* 0x000fe200078e00ff */
[----:B-1----:R-:W-:Y:S01]  /*6840*/  @!P1 ISETP.NE.AND P0, PT, R8, 0x1, PT ;  /* 0x000000010800980c */ /* 0x002fe20003f05270 */
[----:B------:R-:W-:Y:S01]  /*6850*/  ULOP3.LUT UP0, URZ, UR42, 0x1b0, URZ, 0xc0, !UPT ;  /* 0x000001b02aff7892 */ /* 0x000fe2000f80c0ff */
[----:B------:R-:W-:Y:S01]  /*6860*/  @!P1 ISETP.NE.AND P2, PT, R7, 0x1, PT ;  /* 0x000000010700980c */ /* 0x000fe20003f45270 */
[C---:B------:R-:W-:Y:S01]  /*6870*/  @!P1 IMAD.HI.U32 R2, R43.reuse, R9, RZ ;  /* 0x000000092b029227 */ /* 0x040fe200078e00ff */
[----:B------:R-:W-:Y:S02]  /*6880*/  @!P1 SHF.R.U32.HI R0, RZ, R11, R0 ;  /* 0x0000000bff009219 */ /* 0x000fe40000011600 */
[----:B------:R-:W-:Y:S01]  /*6890*/  @P4 SHF.R.U32.HI R110, RZ, 0x10, R17 ;  /* 0x00000010ff6e4819 */ /* 0x000fe20000011611 */
[----:B------:R-:W-:Y:S01]  /*68a0*/  VIADD R116, R116, 0x1 ;  /* 0x0000000174747836 */ /* 0x000fe20000000000 */
[----:B------:R-:W-:Y:S02]  /*68b0*/  @!P1 SHF.R.U32.HI R2, RZ, R12, R2 ;  /* 0x0000000cff029219 */ /* 0x000fe40000011602 */
[----:B------:R-:W-:Y:S02]  /*68c0*/  @!P1 SEL R3, R44, R0, !P2 ;  /* 0x000000002c039207 */ /* 0x000fe40005000000 */
[----:B------:R-:W-:Y:S05]  /*68d0*/  @!P1 SEL R2, R43, R2, !P0 ;  /* 0x000000022b029207 */ /* 0x000fea0004000000 */
[----:B------:R-:W-:Y:S02]  /*68e0*/  @!P1 IMAD.IADD R0, R2, 0x1, -R3 ;  /* 0x0000000102009824 */ /* 0x000fe400078e0a03 */
[----:B------:R-:W-:Y:S02]  /*68f0*/  @!P1 IMAD.IADD R2, R3, 0x1, -R2 ;  /* 0x0000000103029824 */ /* 0x000fe400078e0a02 */
[----:B------:R-:W-:Y:S02]  /*6900*/  @!P1 IMAD R44, R0, R7, R44 ;  /* 0x00000007002c9224 */ /* 0x000fe400078e022c */
[----:B------:R-:W-:Y:S01]  /*6910*/  @!P1 IMAD R43, R2, R8, R43 ;  /* 0x00000008022b9224 */ /* 0x000fe200078e022b */
[----:B------:R-:W-:Y:S06]  /*6920*/  BRA.U !UP0, `(.L_x_130) ;  /* 0x0000000108407547 */ /* 0x000fec000b800000 */
[----:B------:R-:W1:Y:S01]  /*6930*/  LDCU.64 UR8, c[0x4][0x80] ;  /* 0x01001000ff0877ac */ /* 0x000e620008000a00 */
[----:B------:R-:W-:Y:S01]  /*6940*/  MOV R3, 0x0 ;  /* 0x0000000000037802 */ /* 0x000fe20000000f00 */
[----:B------:R-:W-:Y:S02]  /*6950*/  HFMA2 R12, -RZ, RZ, 0, 5.9604644775390625e-08 ;  /* 0x00000001ff0c7431 */ /* 0x000fe400000001ff */
[----:B------:R-:W-:Y:S02]  /*6960*/  IMAD.MOV.U32 R8, RZ, RZ, 0x70 ;  /* 0x00000070ff087424 */ /* 0x000fe400078e00ff */
[----:B------:R-:W-:Y:S01]  /*6970*/  IMAD.MOV.U32 R13, RZ, RZ, RZ ;  /* 0x000000ffff0d7224 */ /* 0x000fe200078e00ff */
[----:B------:R-:W2:Y:S01]  /*6980*/  LDCU.64 UR6, c[0x4][0x88] ;  /* 0x01001100ff0677ac */ /* 0x000ea20008000a00 */
[----:B------:R-:W3:Y:S01]  /*6990*/  LDC.64 R2, c[0x4][R3] ;  /* 0x0100000003027b82 */ /* 0x000ee20000000a00 */
[----:B------:R-:W4:Y:S01]  /*69a0*/  LDCU.64 UR4, c[0x4][0x8] ;  /* 0x01000100ff0477ac */ /* 0x000f220008000a00 */
[----:B-1----:R-:W-:Y:S01]  /*69b0*/  MOV R5, UR9 ;  /* 0x0000000900057c02 */ /* 0x002fe20008000f00 */
[----:B------:R-:W-:Y:S01]  /*69c0*/  IMAD.U32 R4, RZ, RZ, UR8 ;  /* 0x00000008ff047e24 */ /* 0x000fe2000f8e00ff */
[----:B--2---:R-:W-:Y:S01]  /*69d0*/  MOV R7, UR7 ;  /* 0x0000000700077c02 */ /* 0x004fe20008000f00 */
[----:B------:R-:W-:Y:S01]  /*69e0*/  IMAD.U32 R6, RZ, RZ, UR6 ;  /* 0x00000006ff067e24 */ /* 0x000fe2000f8e00ff */
[----:B----4-:R-:W-:Y:S01]  /*69f0*/  MOV R11, UR5 ;  /* 0x00000005000b7c02 */ /* 0x010fe20008000f00 */
[----:B------:R-:W-:Y:S02]  /*6a00*/  IMAD.U32 R10, RZ, RZ, UR4 ;  /* 0x00000004ff0a7e24 */ /* 0x000fe4000f8e00ff */
[----:B------:R-:W-:Y:S07]  /*6a10*/  LEPC R20, `(.L_x_130) ;  /* 0x000000001014794e */ /* 0x000fee0000000000 */
[----:B---3-5:R-:W-:Y:S05]  /*6a20*/  CALL.ABS.NOINC R2 ;  /* 0x0000000002007343 */ /* 0x028fea0003c00000 */
.L_x_130:
[----:B------:R-:W-:Y:S01]  /*6a30*/  LOP3.LUT P0, RZ, R114, 0x1b0, RZ, 0xc0, !PT ;  /* 0x000001b072ff7812 */ /* 0x000fe2000780c0ff */
[----:B------:R-:W-:Y:S11]  /*6a40*/  BSSY.RECONVERGENT B6, `(.L_x_131) ;  /* 0x0000013000067945 */ /* 0x000ff60003800200 */
[----:B------:R-:W-:Y:S01]  /*6a50*/  @!UPT UIADD3 URZ, UPT, UPT, URZ, URZ, URZ ;  /* 0x000000fffffff290 */ /* 0x000fe2000fffe0ff */
[----:B------:R-:W-:Y:S05]  /*6a60*/  @!P0 BRA `(.L_x_132) ;  /* 0x0000000000408947 */ /* 0x000fea0003800000 */
        /* <DEDUP_REMOVED lines=16> */
.L_x_132:
[----:B------:R-:W-:Y:S05]  /*6b70*/  BSYNC.RECONVERGENT B6 ;  /* 0x0000000000067941 */ /* 0x000fea0003800200 */
.L_x_131:
[----:B------:R-:W-:Y:S02]  /*6b80*/  ISETP.NE.U32.AND P3, PT, R94, RZ, PT ;  /* 0x000000ff5e00720c */ /* 0x000fe40003f65070 */
[----:B------:R-:W-:Y:S02]  /*6b90*/  ISETP.NE.U32.AND P2, PT, R90, RZ, PT ;  /* 0x000000ff5a00720c */ /* 0x000fe40003f45070 */
[----:B------:R-:W-:Y:S02]  /*6ba0*/  ISETP.NE.AND.EX P3, PT, R95, RZ, PT, P3 ;  /* 0x000000ff5f00720c */ /* 0x000fe40003f65330 */
[----:B------:R-:W-:Y:S02]  /*6bb0*/  PLOP3.LUT P0, PT, PT, PT, PT, 0x8, 0x80 ;  /* 0x000000000080781c */ /* 0x000fe40003f0e170 */
[----:B------:R-:W-:Y:S09]  /*6bc0*/  ISETP.NE.AND.EX P2, PT, R91, RZ, PT, P2 ;  /* 0x000000ff5b00720c */ /* 0x000ff20003f45320 */
[----:B------:R-:W-:Y:S05]  /*6bd0*/  @!P3 BRA `(.L_x_133) ;  /* 0x00000000002cb947 */ /* 0x000fea0003800000 */
[----:B------:R-:W-:Y:S01]  /*6be0*/  ISETP.NE.U32.AND P1, PT, R92, RZ, PT ;  /* 0x000000ff5c00720c */ /* 0x000fe20003f25070 */
[----:B------:R-:W-:Y:S03]  /*6bf0*/  IMAD.MOV.U32 R102, RZ, RZ, 0x1 ;  /* 0x00000001ff667424 */ /* 0x000fe600078e00ff */
[----:B------:R-:W-:Y:S11]  /*6c00*/  ISETP.NE.AND.EX P1, PT, R93, RZ, PT, P1 ;  /* 0x000000ff5d00720c */ /* 0x000ff60003f25310 */
[----:B------:R-:W-:Y:S02]  /*6c10*/  @!UPT UIADD3 URZ, UPT, UPT, URZ, URZ, URZ ;  /* 0x000000fffffff290 */ /* 0x000fe4000fffe0ff */
[----:B------:R-:W1:Y:S01]  /*6c20*/  @P1 LDC.64 R2, c[0x0][0x888] ;  /* 0x00022200ff021b82 */ /* 0x000e620000000a00 */
[----:B------:R-:W-:Y:S04]  /*6c30*/  @P1 IMAD R0, R94, UR36, RZ ;  /* 0x000000245e001c24 */ /* 0x000fe8000f8e02ff */
[----:B-1----:R-:W-:Y:S04]  /*6c40*/  @P1 IMAD.WIDE R2, R0, 0x4, R2 ;  /* 0x0000000400021825 */ /* 0x002fe800078e0202 */
[----:B------:R-:W-:Y:S01]  /*6c50*/  HFMA2 R0, -RZ, RZ, 0, 5.9604644775390625e-08 ;  /* 0x00000001ff007431 */ /* 0x000fe200000001ff */
[----:B-----5:R1:W5:Y:S04]  /*6c60*/  @P1 LDG.E R68, desc[UR40][R2.64] ;  /* 0x0000002802441981 */ /* 0x020368000c1e1900 */
[----:B------:R-:W-:Y:S01]  /*6c70*/  @!P1 PRMT R102, R0, 0x7610, R102 ;  /* 0x0000761000669816 */ /* 0x000fe20000000066 */
[----:B-1----:R-:W2:Y:S06]  /*6c80*/  @!P1 LDC R68, c[0x0][0x880] ;  /* 0x00022000ff449b82 */ /* 0x002eac0000000800 */
.L_x_133:
[----:B------:R-:W-:Y:S05]  /*6c90*/  @!P2 BRA `(.L_x_134) ;  /* 0x000000000020a947 */ /* 0x000fea0003800000 */
[----:B------:R-:W-:Y:S04]  /*6ca0*/  ISETP.NE.U32.AND P1, PT, R88, RZ, PT ;  /* 0x000000ff5800720c */ /* 0x000fe80003f25070 */
[----:B------:R-:W-:Y:S11]  /*6cb0*/  ISETP.NE.AND.EX P1, PT, R89, RZ, PT, P1 ;  /* 0x000000ff5900720c */ /* 0x000ff60003f25310 */
[----:B------:R-:W-:Y:S02]  /*6cc0*/  @!UPT UIADD3 URZ, UPT, UPT, URZ, URZ, URZ ;  /* 0x000000fffffff290 */ /* 0x000fe4000fffe0ff */
[----:B------:R-:W1:Y:S01]  /*6cd0*/  @P1 LDC.64 R2, c[0x0][0x8a8] ;  /* 0x00022a00ff021b82 */ /* 0x000e620000000a00 */
[----:B------:R-:W-:Y:S04]  /*6ce0*/  @P1 IMAD R0, R90, UR36, RZ ;  /* 0x000000245a001c24 */ /* 0x000fe8000f8e02ff */
[----:B-1----:R-:W-:Y:S05]  /*6cf0*/  @P1 IMAD.WIDE R2, R0, 0x4, R2 ;  /* 0x0000000400021825 */ /* 0x002fea00078e0202 */
[----:B-----5:R1:W5:Y:S02]  /*6d00*/  @P1 LDG.E R46, desc[UR40][R2.64] ;  /* 0x00000028022e1981 */ /* 0x020364000c1e1900 */
[----:B-1----:R-:W3:Y:S02]  /*6d10*/  @!P1 LDC R46, c[0x0][0x8a0] ;  /* 0x00022800ff2e9b82 */ /* 0x002ee40000000800 */
.L_x_134:
[----:B------:R-:W-:Y:S09]  /*6d20*/  UISETP.NE.AND UP0, UPT, UR44, URZ, UPT ;  /* 0x000000ff2c00728c */ /* 0x000ff2000bf05270 */
[----:B------:R-:W-:Y:S05]  /*6d30*/  BRA.U !UP0, `(.L_x_135) ;  /* 0x0000000108407547 */ /* 0x000fea000b800000 */
[----:B------:R-:W-:Y:S02]  /*6d40*/  ISETP.NE.U32.AND P4, PT, R94, RZ, PT ;  /* 0x000000ff5e00720c */ /* 0x000fe40003f85070 */
[----:B------:R-:W-:Y:S02]  /*6d50*/  PLOP3.LUT P0, PT, PT, PT, PT, 0x80, 0x8 ;  /* 0x000000000008781c */ /* 0x000fe40003f0f070 */
[----:B------:R-:W-:Y:S11]  /*6d60*/  ISETP.NE.AND.EX P4, PT, R95, RZ, PT, P4 ;  /* 0x000000ff5f00720c */ /* 0x000ff60003f85340 */
[----:B------:R-:W-:Y:S02]  /*6d70*/  @!UPT UIADD3 URZ, UPT, UPT, URZ, URZ, URZ ;  /* 0x000000fffffff290 */ /* 0x000fe4000fffe0ff */
[----:B------:R-:W-:Y:S01]  /*6d80*/  @P4 LOP3.LUT P1, RZ, R102, 0xff, RZ, 0xc0, !PT ;  /* 0x000000ff66ff4812 */ /* 0x000fe2000782c0ff */
[----:B------:R-:W1:Y:S03]  /*6d90*/  @P4 LDC.64 R2, c[0x0][0x888] ;  /* 0x00022200ff024b82 */ /* 0x000e660000000a00 */
[----:B------:R-:W-:Y:S02]  /*6da0*/  @P4 PLOP3.LUT P0, PT, P1, PT, PT, 0x80, 0x8 ;  /* 0x000000000008481c */ /* 0x000fe40000f0f070 */
[----:B--2--5:R-:W-:Y:S04]  /*6db0*/  @P4 FSETP.NEU.AND P1, PT, R68, RZ, PT ;  /* 0x000000ff4400420b */ /* 0x024fe80003f2d000 */
[----:B------:R-:W-:Y:S02]  /*6dc0*/  @P4 SEL R0, RZ, 0xffffffff, P1 ;  /* 0xffffffffff004807 */ /* 0x000fe40000800000 */
[----:B-1----:R-:W-:Y:S04]  /*6dd0*/  @P4 ISETP.NE.U32.AND P2, PT, R2, RZ, PT ;  /* 0x000000ff0200420c */ /* 0x002fe80003f45070 */
[----:B------:R-:W-:Y:S04]  /*6de0*/  @P4 ISETP.NE.AND.EX P2, PT, R3, RZ, PT, P2 ;  /* 0x000000ff0300420c */ /* 0x000fe80003f45320 */
[----:B------:R-:W-:Y:S02]  /*6df0*/  @!P0 SEL R0, RZ, 0xffffffff, P2 ;  /* 0xffffffffff008807 */ /* 0x000fe40001000000 */
[----:B------:R-:W-:Y:S02]  /*6e00*/  @!P4 FSETP.EQ.AND P0, PT, R68, RZ, PT ;  /* 0x000000ff4400c20b */ /* 0x000fe40003f02000 */
[----:B------:R-:W-:Y:S04]  /*6e10*/  @P4 LOP3.LUT R0, R0, 0x1, RZ, 0xc0, !PT ;  /* 0x0000000100004812 */ /* 0x000fe800078ec0ff */
[----:B------:R-:W-:Y:S11]  /*6e20*/  @P4 ISETP.EQ.U32.AND P0, PT, R0, 0x1, PT ;  /* 0x000000010000480c */ /* 0x000ff60003f02070 */
[----:B------:R-:W-:Y:S02]  /*6e30*/  @!UPT UIADD3 URZ, UPT, UPT, URZ, URZ, URZ ;  /* 0x000000fffffff290 */ /* 0x000fe4000fffe0ff */
.L_x_135:
[----:B------:R-:W-:Y:S01]  /*6e40*/  @!P0 SHF.L.U32 R0, R111, 0x1f, RZ ;  /* 0x0000001f6f008819 */ /* 0x000fe200000006ff */
[----:B------:R-:W-:Y:S01]  /*6e50*/  BSSY B1, `(.L_x_136) ;  /* 0x000002e000017945 */ /* 0x000fe20003800000 */
[C---:B------:R-:W-:Y:S01]  /*6e60*/  LEA R117, R47.reuse, UR43, 0x3 ;  /* 0x0000002b2f757c11 */ /* 0x040fe2000f8e18ff */
[----:B------:R-:W-:Y:S01]  /*6e70*/  IMAD R2, R47, 0x20, R45 ;  /* 0x000000202f027824 */ /* 0x000fe200078e022d */
[----:B------:R-:W1:Y:S01]  /*6e80*/  @!P0 SYNCS.PHASECHK.TRANS64.TRYWAIT P1, [UR43+0x240], R0 ;  /* 0x00024000ff0085a7 */ /* 0x000e62000802112b */
[----:B------:R-:W-:Y:S02]  /*6e90*/  SHF.L.U32 R4, R113, 0x1f, RZ ;  /* 0x0000001f71047819 */ /* 0x000fe400000006ff */
[----:B------:R-:W-:Y:S02]  /*6ea0*/  CS2R R18, SRZ ;  /* 0x0000000000127805 */ /* 0x000fe4000001ff00 */
[----:B------:R-:W-:Y:S02]  /*6eb0*/  PLOP3.LUT P5, PT, PT, PT, PT, 0x8, 0x80 ;  /* 0x000000000080781c */ /* 0x000fe40003fae170 */
[----:B------:R-:W-:Y:S02]  /*6ec0*/  CS2R R16, SRZ ;  /* 0x0000000000107805 */ /* 0x000fe4000001ff00 */
[----:B------:R-:W-:Y:S02]  /*6ed0*/  CS2R R26, SRZ ;  /* 0x00000000001a7805 */ /* 0x000fe4000001ff00 */
[----:B------:R-:W-:Y:S01]  /*6ee0*/  CS2R R24, SRZ ;  /* 0x0000000000187805 */ /* 0x000fe2000001ff00 */
[----:B------:R4:W2:Y:S01]  /*6ef0*/  SYNCS.PHASECHK.TRANS64.TRYWAIT P4, [R117+URZ+0x280], R4 ;  /* 0x00028004750075a7 */ /* 0x0008a200080811ff */
[----:B-1----:R-:W-:Y:S01]  /*6f00*/  @!P0 PLOP3.LUT P5, PT, P1, PT, PT, 0x8, 0x80 ;  /* 0x000000000080881c */ /* 0x002fe20000fae170 */
[----:B------:R-:W-:Y:S01]  /*6f10*/  @!UPT UIADD3 URZ, UPT, UPT, URZ, URZ, URZ ;  /* 0x000000fffffff290 */ /* 0x000fe2000fffe0ff */
[----:B----4-:R-:W-:Y:S11]  /*6f20*/  @P0 BRA `(.L_x_137) ;  /* 0x0000000000800947 */ /* 0x010ff60003800000 */
[----:B------:R-:W-:Y:S01]  /*6f30*/  ISETP.NE.U32.AND P0, PT, RZ, UR38, PT ;  /* 0x00000026ff007c0c */ /* 0x000fe2000bf05070 */
[----:B------:R-:W-:Y:S01]  /*6f40*/  BSSY B0, `(.L_x_138) ;  /* 0x0000012000007945 */ /* 0x000fe20003800000 */
[----:B--2--5:R-:W-:Y:S02]  /*6f50*/  FSETP.NEU.AND P2, PT, R68, RZ, PT ;  /* 0x000000ff4400720b */ /* 0x024fe40003f4d000 */
[----:B------:R-:W-:Y:S02]  /*6f60*/  CS2R R26, SRZ ;  /* 0x00000000001a7805 */ /* 0x000fe4000001ff00 */
[----:B------:R-:W-:Y:S02]  /*6f70*/  ISETP.NE.AND.EX P0, PT, RZ, UR39, PT, P0 ;  /* 0x00000027ff007c0c */ /* 0x000fe4000bf05300 */
[----:B------:R-:W-:Y:S02]  /*6f80*/  CS2R R24, SRZ ;  /* 0x0000000000187805 */ /* 0x000fe4000001ff00 */
[----:B------:R-:W-:Y:S02]  /*6f90*/  LOP3.LUT P1, RZ, R102, 0xff, RZ, 0xc0, !PT ;  /* 0x000000ff66ff7812 */ /* 0x000fe4000782c0ff */
[----:B------:R-:W-:Y:S02]  /*6fa0*/  CS2R R18, SRZ ;  /* 0x0000000000127805 */ /* 0x000fe4000001ff00 */
[----:B------:R-:W-:Y:S02]  /*6fb0*/  SEL R0, RZ, 0xffffffff, P2 ;  /* 0xffffffffff007807 */ /* 0x000fe40001000000 */
[----:B------:R-:W-:Y:S02]  /*6fc0*/  CS2R R16, SRZ ;  /* 0x0000000000107805 */ /* 0x000fe4000001ff00 */
[----:B------:R-:W-:Y:S04]  /*6fd0*/  SEL R3, RZ, 0xffffffff, P0 ;  /* 0xffffffffff037807 */ /* 0x000fe80000000000 */
[----:B------:R-:W-:Y:S04]  /*6fe0*/  @P3 SEL R0, R3, R0, !P1 ;  /* 0x0000000003003207 */ /* 0x000fe80004800000 */
[----:B------:R-:W-:Y:S04]  /*6ff0*/  LOP3.LUT R0, R0, 0x1, RZ, 0xc0, !PT ;  /* 0x0000000100007812 */ /* 0x000fe800078ec0ff */
[----:B------:R-:W-:Y:S01]  /*7000*/  ISETP.NE.U32.AND P0, PT, R0, 0x1, PT ;  /* 0x000000010000780c */ /* 0x000fe20003f05070 */
[----:B------:R-:W-:Y:S01]  /*7010*/  @!UPT UIADD3 URZ, UPT, UPT, URZ, URZ, URZ ;  /* 0x000000fffffff290 */ /* 0x000fe2000fffe0ff */
[----:B------:R-:W-:Y:S11]  /*7020*/  @!P5 BRA `(.L_x_139) ;  /* 0x00000000000cd947 */ /* 0x000ff60003800000 */
[----:B------:R-:W-:Y:S04]  /*7030*/  SHF.L.U32 R3, R111, 0x1f, RZ ;  /* 0x0000001f6f037819 */ /* 0x000fe800000006ff */
[----:B------:R-:W1:Y:S02]  /*7040*/  SYNCS.PHASECHK.TRANS64.TRYWAIT P1, [UR43+0x240], R3 ;  /* 0x00024003ff0075a7 */ /* 0x000e64000802112b */
[----:B-1----:R-:W-:Y:S05]  /*7050*/  @!P1 BRA `(.L_x_140) ;  /* 0x0000005000bc9947 */ /* 0x002fea0003800000 */
.L_x_139:
[----:B------:R-:W-:Y:S05]  /*7060*/  BSYNC B0 ;  /* 0x0000000000007941 */ /* 0x000fea0003800000 */
.L_x_138:
[----:B------:R4:W2:Y:S01]  /*7070*/  @P0 LDS.128 R24, [R108+UR43+0x400] ;  /* 0x0004002b6c180984 */ /* 0x0008a20008000c00 */
[----:B------:R-:W-:Y:S01]  /*7080*/  UIADD3 UR4, UPT, UPT, UR43, 0x248, URZ ;  /* 0x000002482b047890 */ /* 0x000fe2000fffe0ff */
[----:B------:R-:W-:Y:S02]  /*7090*/  LOP3.LUT R111, R111, 0x1, RZ, 0x3c, !PT ;  /* 0x000000016f6f7812 */ /* 0x000fe400078e3cff */
[----:B------:R4:W1:Y:S01]  /*70a0*/  @P0 LDS.128 R16, [R107+0x10] ;  /* 0x000010006b100984 */ /* 0x0008620000000c00 */
[----:B------:R-:W-:Y:S01]  /*70b0*/  UPRMT UR4, UR37, 0x654, UR4 ;  /* 0x0000065425047896 */ /* 0x000fe20008000004 */
[----:B------:R-:W-:Y:S01]  /*70c0*/  @!PT LDS RZ, [RZ] ;  /* 0x00000000fffff984 */ /* 0x000fe20000000800 */
[----:B------:R-:W-:Y:S01]  /*70d0*/  @!PT LDS RZ, [RZ] ;  /* 0x00000000fffff984 */ /* 0x000fe20000000800 */
[----:B------:R-:W-:Y:S01]  /*70e0*/  @!PT LDS RZ, [RZ] ;  /* 0x00000000fffff984 */ /* 0x000fe20000000800 */
[----:B------:R-:W-:Y:S01]  /*70f0*/  @!PT LDS RZ, [RZ] ;  /* 0x00000000fffff984 */ /* 0x000fe20000000800 */
[----:B------:R5:W-:Y:S06]  /*7100*/  MEMBAR.ALL.CTA ;  /* 0x0000000000007992 */ /* 0x000bec0000008000 */
[----:B-----5:R-:W5:Y:S02]  /*7110*/  FENCE.VIEW.ASYNC.S ;  /* 0x00000000000073c6 */ /* 0x020f640000000000 */
[----:B-----5:R-:W-:Y:S03]  /*7120*/  SYNCS.ARRIVE.TRANS64.RED.A1T0 RZ, [UR4], RZ ;  /* 0x000000ffffff79a7 */ /* 0x020fe60008100404 */
.L_x_137:
[----:B------:R-:W-:Y:S05]  /*7130*/  BSYNC B1 ;  /* 0x0000000000017941 */ /* 0x000fea0003800000 */
.L_x_136:
[----:B-1----:R-:W-:Y:S04]  /*7140*/  SHF.R.U32.HI R0, RZ, 0x15, R2 ;  /* 0x00000015ff007819 */ /* 0x002fe80000011602 */
[----:B------:R-:W-:Y:S01]  /*7150*/  LOP3.LUT P0, RZ, R0, 0x3, R109, 0x48, !PT ;  /* 0x0000000300ff7812 */ /* 0x000fe2000780486d */
[----:B------:R-:W-:Y:S01]  /*7160*/  @!UPT UIADD3 URZ, UPT, UPT, URZ, URZ, URZ ;  /* 0x000000fffffff290 */ /* 0x000fe2000fffe0ff */
[----:B--2---:R-:W-:Y:S11]  /*7170*/  @P4 BRA `(.L_x_141) ;  /* 0x0000000000084947 */ /* 0x004ff60003800000 */
[----:B------:R-:W1:Y:S02]  /*7180*/  SYNCS.PHASECHK.TRANS64.TRYWAIT P1, [R117+URZ+0x280], R4 ;  /* 0x00028004750075a7 */ /* 0x000e6400080211ff */
[----:B-1----:R-:W-:Y:S05]  /*7190*/  @!P1 BRA `(.L_x_142) ;  /* 0x0000005000849947 */ /* 0x002fea0003800000 */
.L_x_141:
[----:B------:R-:W-:Y:S05]  /*71a0*/  @!P0 BRA `(.L_x_143) ;  /* 0x0000000000408947 */ /* 0x000fea0003800000 */
[----:B------:R-:W2:Y:S01]  /*71b0*/  LDCU.64 UR8, c[0x4][0x70] ;  /* 0x01000e00ff0877ac */ /* 0x000ea20008000a00 */
[----:B------:R-:W-:Y:S01]  /*71c0*/  MOV R15, 0x0 ;  /* 0x00000000000f7802 */ /* 0x000fe20000000f00 */
[----:B------:R-:W-:Y:S02]  /*71d0*/  HFMA2 R12, -RZ, RZ, 0, 5.9604644775390625e-08 ;  /* 0x00000001ff0c7431 */ /* 0x000fe400000001ff */
[----:B------:R-:W-:Y:S02]  /*71e0*/  IMAD.MOV.U32 R8, RZ, RZ, 0x192 ;  /* 0x00000192ff087424 */ /* 0x000fe400078e00ff */
[----:B------:R-:W-:Y:S01]  /*71f0*/  IMAD.MOV.U32 R13, RZ, RZ, RZ ;  /* 0x000000ffff0d7224 */ /* 0x000fe200078e00ff */
[----:B------:R-:W3:Y:S01]  /*7200*/  LDCU.64 UR6, c[0x4][0x78] ;  /* 0x01000f00ff0677ac */ /* 0x000ee20008000a00 */
[----:B------:R-:W4:Y:S01]  /*7210*/  LDC.64 R14, c[0x4][R15] ;  /* 0x010000000f0e7b82 */ /* 0x000f220000000a00 */
[----:B------:R-:W3:Y:S01]  /*7220*/  LDCU.64 UR4, c[0x4][0x10] ;  /* 0x01000200ff0477ac */ /* 0x000ee20008000a00 */
[----:B--2---:R-:W-:Y:S01]  /*7230*/  MOV R5, UR9 ;  /* 0x0000000900057c02 */ /* 0x004fe20008000f00 */
[----:B-1----:R-:W-:Y:S01]  /*7240*/  IMAD.U32 R4, RZ, RZ, UR8 ;  /* 0x00000008ff047e24 */ /* 0x002fe2000f8e00ff */
[----:B---3--:R-:W-:Y:S01]  /*7250*/  MOV R7, UR7 ;  /* 0x0000000700077c02 */ /* 0x008fe20008000f00 */
[----:B------:R-:W-:Y:S01]  /*7260*/  IMAD.U32 R6, RZ, RZ, UR6 ;  /* 0x00000006ff067e24 */ /* 0x000fe2000f8e00ff */
[----:B------:R-:W-:Y:S01]  /*7270*/  MOV R11, UR5 ;  /* 0x00000005000b7c02 */ /* 0x000fe20008000f00 */
[----:B------:R-:W-:Y:S02]  /*7280*/  IMAD.U32 R10, RZ, RZ, UR4 ;  /* 0x00000004ff0a7e24 */ /* 0x000fe4000f8e00ff */
[----:B------:R-:W-:Y:S07]  /*7290*/  LEPC R20, `(.L_x_143) ;  /* 0x000000001014794e */ /* 0x000fee0000000000 */
[----:B----45:R-:W-:Y:S05]  /*72a0*/  CALL.ABS.NOINC R14 ;  /* 0x000000000e007343 */ /* 0x030fea0003c00000 */
.L_x_143:
[----:B------:R-:W-:Y:S05]  /*72b0*/  WARPSYNC.ALL ;  /* 0x0000000000007948 */ /* 0x000fea0003800000 */
[----:B------:R-:W-:Y:S01]  /*72c0*/  R2UR UR4, R2 ;  /* 0x00000000020472ca */ /* 0x000fe200000e0000 */
[----:B------:R-:W-:Y:S01]  /*72d0*/  BSSY.RECONVERGENT B1, `(.L_x_144) ;  /* 0x0000186000017945 */ /* 0x000fe20003800200 */
[-C--:B-1----:R-:W-:Y:S02]  /*72e0*/  F2FP.F16.E4M3.UNPACK_B R4, R25.reuse ;  /* 0x00000019ff04723e */ /* 0x082fe400020006ff */
[-C--:B------:R-:W-:Y:S02]  /*72f0*/  F2FP.F16.E4M3.UNPACK_B R2, R24.reuse ;  /* 0x00000018ff02723e */ /* 0x080fe400020006ff */
[----:B------:R-:W-:Y:S01]  /*7300*/  F2FP.F16.E4M3.UNPACK_B R24, R24.H1 ;  /* 0x00000018ff18723e */ /* 0x000fe200030006ff */
[--C-:B------:R-:W-:Y:S01]  /*7310*/  HADD2.F32 R49, -RZ, R4.reuse.H0_H0 ;  /* 0x20000004ff317230 */ /* 0x100fe20000004100 */
[----:B------:R-:W-:Y:S01]  /*7320*/  F2FP.F16.E4M3.UNPACK_B R25, R25.H1 ;  /* 0x00000019ff19723e */ /* 0x000fe200030006ff */
[----:B------:R-:W-:Y:S01]  /*7330*/  HADD2.F32 R50, -RZ, R4.H1_H1 ;  /* 0x30000004ff327230 */ /* 0x000fe20000004100 */
[-C--:B------:R-:W-:Y:S01]  /*7340*/  F2FP.F16.E4M3.UNPACK_B R54, R26.reuse ;  /* 0x0000001aff36723e */ /* 0x080fe200020006ff */
        /* <DEDUP_REMOVED lines=23> */
[----:B------:R-:W1:Y:S01]  /*74c0*/  LDTM.x32 R4, tmem[UR4] ;  /* 0x00000004000479ee */ /* 0x000e6200082c0000 */
[--C-:B------:R-:W-:Y:S01]  /*74d0*/  HADD2.F32 R59, -RZ, R60.reuse.H0_H0 ;  /* 0x2000003cff3b7230 */ /* 0x100fe20000004100 */
[----:B------:R-:W-:Y:S01]  /*74e0*/  NOP ;  /* 0x0000000000007918 */ /* 0x000fe20000000000 */
[----:B------:R-:W-:Y:S01]  /*74f0*/  HADD2.F32 R60, -RZ, R60.H1_H1 ;  /* 0x3000003cff3c7230 */ /* 0x000fe20000004100 */
[----:B------:R-:W-:Y:S01]  /*7500*/  IADD3 R117, PT, PT, R117, 0x2a0, RZ ;  /* 0x000002a075757810 */ /* 0x000fe20007ffe0ff */
[--C-:B------:R-:W-:Y:S01]  /*7510*/  HADD2.F32 R61, -RZ, R62.reuse.H0_H0 ;  /* 0x2000003eff3d7230 */ /* 0x100fe20000004100 */
[----:B------:R-:W-:Y:S01]  /*7520*/  IADD3 R47, PT, PT, R47, 0x1, RZ ;  /* 0x000000012f2f7810 */ /* 0x000fe20007ffe0ff */
[----:B------:R-:W-:Y:S01]  /*7530*/  HADD2.F32 R62, -RZ, R62.H1_H1 ;  /* 0x3000003eff3e7230 */ /* 0x000fe20000004100 */
[----:B------:R-:W-:Y:S01]  /*7540*/  LOP3.LUT R117, R117, 0xfefffff8, RZ, 0xc0, !PT ;  /* 0xfefffff875757812 */ /* 0x000fe200078ec0ff */
[--C-:B------:R-:W-:Y:S02]  /*7550*/  HADD2.F32 R63, -RZ, R64.reuse.H0_H0 ;  /* 0x20000040ff3f7230 */ /* 0x100fe40000004100 */
[----:B------:R-:W-:Y:S01]  /*7560*/  HADD2.F32 R64, -RZ, R64.H1_H1 ;  /* 0x30000040ff407230 */ /* 0x000fe20000004100 */
[----:B-1----:R1:W-:Y:S01]  /*7570*/  SYNCS.ARRIVE.TRANS64.RED.A1T0 RZ, [R117+URZ], RZ ;  /* 0x000000ff75ff79a7 */ /* 0x0023e200081004ff */
[--C-:B------:R-:W-:Y:S02]  /*7580*/  HADD2.F32 R65, -RZ, R66.reuse.H0_H0 ;  /* 0x20000042ff417230 */ /* 0x100fe40000004100 */
[----:B------:R-:W-:Y:S02]  /*7590*/  HADD2.F32 R66, -RZ, R66.H1_H1 ;  /* 0x30000042ff427230 */ /* 0x000fe40000004100 */
[--C-:B------:R-:W-:Y:S02]  /*75a0*/  HADD2.F32 R67, -RZ, R69.reuse.H0_H0 ;  /* 0x20000045ff437230 */ /* 0x100fe40000004100 */
[----:B------:R-:W-:Y:S02]  /*75b0*/  HADD2.F32 R69, -RZ, R69.H1_H1 ;  /* 0x30000045ff457230 */ /* 0x000fe40000004100 */
[--C-:B------:R-:W-:Y:S02]  /*75c0*/  HADD2.F32 R70, -RZ, R71.reuse.H0_H0 ;  /* 0x20000047ff467230 */ /* 0x100fe40000004100 */
[----:B------:R-:W-:Y:S02]  /*75d0*/  HADD2.F32 R71, -RZ, R71.H1_H1 ;  /* 0x30000047ff477230 */ /* 0x000fe40000004100 */
[C---:B---3-5:R-:W-:Y:S01]  /*75e0*/  FMUL R4, R46.reuse, R4 ;  /* 0x000000042e047220 */ /* 0x068fe20000400000 */
[C---:B------:R-:W-:Y:S01]  /*75f0*/  FMUL R5, R46.reuse, R5 ;  /* 0x000000052e057220 */ /* 0x040fe20000400000 */
[C---:B------:R-:W-:Y:S01]  /*7600*/  FMUL R6, R46.reuse, R6 ;  /* 0x000000062e067220 */ /* 0x040fe20000400000 */
[C---:B------:R-:W-:Y:S01]  /*7610*/  FMUL R7, R46.reuse, R7 ;  /* 0x000000072e077220 */ /* 0x040fe20000400000 */
[----:B------:R-:W-:Y:S01]  /*7620*/  FMUL R8, R46, R8 ;  /* 0x000000082e087220 */ /* 0x000fe20000400000 */
[----:B------:R-:W-:Y:S01]  /*7630*/  FFMA R4, R68, R0, R4 ;  /* 0x0000000044047223 */ /* 0x000fe20000000004 */
        /* <DEDUP_REMOVED lines=40> */
[--C-:B------:R-:W-:Y:S02]  /*78c0*/  HADD2.F32 R72, -RZ, R73.reuse.H0_H0 ;  /* 0x20000049ff487230 */ /* 0x100fe40000004100 */
[----:B------:R-:W-:Y:S01]  /*78d0*/  FMUL R29, R46, R29 ;  /* 0x0000001d2e1d7220 */ /* 0x000fe20000400000 */
[----:B------:R-:W-:Y:S01]  /*78e0*/  FFMA R25, R68, R66, R25 ;  /* 0x0000004244197223 */ /* 0x000fe20000000019 */
[----:B------:R-:W-:Y:S02]  /*78f0*/  HADD2.F32 R73, -RZ, R73.H1_H1 ;  /* 0x30000049ff497230 */ /* 0x000fe40000004100 */
        /* <DEDUP_REMOVED lines=14> */
[----:B------:R-:W-:Y:S02]  /*79e0*/  HFMA2 R48, -RZ, RZ, 3.7421875, 0 ;  /* 0x437c0000ff307431 */ /* 0x000fe400000001ff */
[----:B------:R-:W-:Y:S01]  /*79f0*/  FMUL R35, R46, R35 ;  /* 0x000000232e237220 */ /* 0x000fe20000400000 */
[C---:B------:R-:W-:Y:S01]  /*7a00*/  FFMA R31, R68.reuse, R73, R31 ;  /* 0x00000049441f7223 */ /* 0x040fe2000000001f */
[----:B------:R-:W-:Y:S01]  /*7a10*/  MOV R67, 0x3bbb989d ;  /* 0x3bbb989d00437802 */ /* 0x000fe20000000f00 */
[C---:B------:R-:W-:Y:S01]  /*7a20*/  FFMA R32, R68.reuse, R74, R32 ;  /* 0x0000004a44207223 */ /* 0x040fe20000000020 */
[C---:B------:R-:W-:Y:S01]  /*7a30*/  FFMA R33, R68.reuse, R75, R33 ;  /* 0x0000004b44217223 */ /* 0x040fe20000000021 */
[C---:B------:R-:W-:Y:S01]  /*7a40*/  FFMA R34, R68.reuse, R76, R34 ;  /* 0x0000004c44227223 */ /* 0x040fe20000000022 */
[----:B------:R-:W-:Y:S01]  /*7a50*/  FFMA R35, R68, R77, R35 ;  /* 0x0000004d44237223 */ /* 0x000fe20000000023 */
[CC--:B------:R-:W-:Y:S04]  /*7a60*/  FFMA.SAT R49, R4.reuse, -R67.reuse, 0.5 ;  /* 0x3f00000004317423 */ /* 0x0c0fe80000002843 */
[-C--:B------:R-:W-:Y:S04]  /*7a70*/  FFMA.RM R49, R49, R48.reuse, 12582913 ;  /* 0x4b40000131317423 */ /* 0x080fe80000004030 */
[----:B------:R-:W-:Y:S04]  /*7a80*/  FADD R0, R49, -12583039 ;  /* 0xcb40007f31007421 */ /* 0x000fe80000000000 */
[C---:B------:R-:W-:Y:S04]  /*7a90*/  FFMA R0, R4.reuse, -1.4426950216293334961, -R0 ;  /* 0xbfb8aa3b04007823 */ /* 0x040fe80000000800 */
[----:B------:R-:W-:Y:S01]  /*7aa0*/  FFMA R0, R4, -1.925963033500011079e-08, R0 ;  /* 0xb2a5706004007823 */ /* 0x000fe20000000000 */
[CC--:B------:R-:W-:Y:S03]  /*7ab0*/  FFMA.SAT R50, R5.reuse, -R67.reuse, 0.5 ;  /* 0x3f00000005327423 */ /* 0x0c0fe60000002843 */
[----:B------:R-:W2:Y:S01]  /*7ac0*/  MUFU.EX2 R69, R0 ;  /* 0x0000000000457308 */ /* 0x000ea20000000800 */
[-C--:B------:R-:W-:Y:S04]  /*7ad0*/  FFMA.RM R50, R50, R48.reuse, 12582913 ;  /* 0x4b40000132327423 */ /* 0x080fe80000004030 */
[----:B------:R-:W-:Y:S04]  /*7ae0*/  FADD R2, R50, -12583039 ;  /* 0xcb40007f32027421 */ /* 0x000fe80000000000 */
[C---:B------:R-:W-:Y:S04]  /*7af0*/  FFMA R2, R5.reuse, -1.4426950216293334961, -R2 ;  /* 0xbfb8aa3b05027823 */ /* 0x040fe80000000802 */
[----:B------:R-:W-:Y:S01]  /*7b00*/  FFMA R2, R5, -1.925963033500011079e-08, R2 ;  /* 0xb2a5706005027823 */ /* 0x000fe20000000002 */
[CC--:B------:R-:W-:Y:S03]  /*7b10*/  FFMA.SAT R51, R6.reuse, -R67.reuse, 0.5 ;  /* 0x3f00000006337423 */ /* 0x0c0fe60000002843 */
[----:B------:R-:W3:Y:S01]  /*7b20*/  MUFU.EX2 R70, R2 ;  /* 0x0000000200467308 */ /* 0x000ee20000000800 */
[-C--:B------:R-:W-:Y:S04]  /*7b30*/  FFMA.RM R51, R51, R48.reuse, 12582913 ;  /* 0x4b40000133337423 */ /* 0x080fe80000004030 */
[----:B------:R-:W-:Y:S04]  /*7b40*/  FADD R3, R51, -12583039 ;  /* 0xcb40007f33037421 */ /* 0x000fe80000000000 */
[C---:B------:R-:W-:Y:S04]  /*7b50*/  FFMA R3, R6.reuse, -1.4426950216293334961, -R3 ;  /* 0xbfb8aa3b06037823 */ /* 0x040fe80000000803 */
[----:B------:R-:W-:Y:S01]  /*7b60*/  FFMA R3, R6, -1.925963033500011079e-08, R3 ;  /* 0xb2a5706006037823 */ /* 0x000fe20000000003 */
[CC--:B------:R-:W-:Y:S03]  /*7b70*/  FFMA.SAT R52, R7.reuse, -R67.reuse, 0.5 ;  /* 0x3f00000007347423 */ /* 0x0c0fe60000002843 */
[----:B------:R-:W4:Y:S01]  /*7b80*/  MUFU.EX2 R71, R3 ;  /* 0x0000000300477308 */ /* 0x000f220000000800 */
[-C--:B------:R-:W-:Y:S04]  /*7b90*/  FFMA.RM R52, R52, R48.reuse, 12582913 ;  /* 0x4b40000134347423 */ /* 0x080fe80000004030 */
[----:B------:R-:W-:Y:S04]  /*7ba0*/  FADD R4, R52, -12583039 ;  /* 0xcb40007f34047421 */ /* 0x000fe80000000000 */
[C---:B------:R-:W-:Y:S04]  /*7bb0*/  FFMA R4, R7.reuse, -1.4426950216293334961, -R4 ;  /* 0xbfb8aa3b07047823 */ /* 0x040fe80000000804 */
[----:B------:R-:W-:Y:S01]  /*7bc0*/  FFMA R4, R7, -1.925963033500011079e-08, R4 ;  /* 0xb2a5706007047823 */ /* 0x000fe20000000004 */
[CC--:B------:R-:W-:Y:S03]  /*7bd0*/  FFMA.SAT R53, R8.reuse, -R67.reuse, 0.5 ;  /* 0x3f00000008357423 */ /* 0x0c0fe60000002843 */
[----:B------:R-:W1:Y:S01]  /*7be0*/  MUFU.EX2 R72, R4 ;  /* 0x0000000400487308 */ /* 0x000e620000000800 */
[-C--:B------:R-:W-:Y:S04]  /*7bf0*/  FFMA.RM R53, R53, R48.reuse, 12582913 ;  /* 0x4b40000135357423 */ /* 0x080fe80000004030 */
[----:B------:R-:W-:Y:S04]  /*7c00*/  FADD R5, R53, -12583039 ;  /* 0xcb40007f35057421 */ /* 0x000fe80000000000 */
[C---:B------:R-:W-:Y:S04]  /*7c10*/  FFMA R5, R8.reuse, -1.4426950216293334961, -R5 ;  /* 0xbfb8aa3b08057823 */ /* 0x040fe80000000805 */
[----:B------:R-:W-:Y:S01]  /*7c20*/  FFMA R5, R8, -1.925963033500011079e-08, R5 ;  /* 0xb2a5706008057823 */ /* 0x000fe20000000005 */
[CC--:B------:R-:W-:Y:S03]  /*7c30*/  FFMA.SAT R54, R9.reuse, -R67.reuse, 0.5 ;  /* 0x3f00000009367423 */ /* 0x0c0fe60000002843 */
[----:B------:R-:W1:Y:S01]  /*7c40*/  MUFU.EX2 R73, R5 ;  /* 0x0000000500497308 */ /* 0x000e620000000800 */
[-C--:B------:R-:W-:Y:S04]  /*7c50*/  FFMA.RM R54, R54, R48.reuse, 12582913 ;  /* 0x4b40000136367423 */ /* 0x080fe80000004030 */
[C---:B------:R-:W-:Y:S01]  /*7c60*/  FADD R6, R54.reuse, -12583039 ;  /* 0xcb40007f36067421 */ /* 0x040fe20000000000 */
[----:B------:R-:W-:Y:S03]  /*7c70*/  SHF.L.U32 R54, R54, 0x17, RZ ;  /* 0x0000001736367819 */ /* 0x000fe600000006ff */
        /* <DEDUP_REMOVED lines=32> */
[CC--:B------:R-:W-:Y:S04]  /*7e80*/  FFMA.SAT R60, R15.reuse, -R67.reuse, 0.5 ;  /* 0x3f0000000f3c7423 */ /* 0x0c0fe80000002843 */
[-C--:B------:R-:W-:Y:S04]  /*7e90*/  FFMA.RM R60, R60, R48.reuse, 12582913 ;  /* 0x4b4000013c3c7423 */ /* 0x080fe80000004030 */
[----:B------:R-:W-:Y:S04]  /*7ea0*/  FADD R12, R60, -12583039 ;  /* 0xcb40007f3c0c7421 */ /* 0x000fe80000000000 */
[C---:B------:R-:W-:Y:S04]  /*7eb0*/  FFMA R12, R15.reuse, -1.4426950216293334961, -R12 ;  /* 0xbfb8aa3b0f0c7823 */ /* 0x040fe8000000080c */
[----:B------:R-:W-:Y:S01]  /*7ec0*/  FFMA R12, R15, -1.925963033500011079e-08, R12 ;  /* 0xb2a570600f0c7823 */ /* 0x000fe2000000000c */
[CC--:B------:R-:W-:Y:S03]  /*7ed0*/  FFMA.SAT R61, R16.reuse, -R67.reuse, 0.5 ;  /* 0x3f000000103d7423 */ /* 0x0c0fe60000002843 */
[----:B------:R-:W-:Y:S01]  /*7ee0*/  MUFU.EX2 R79, R12 ;  /* 0x0000000c004f7308 */ /* 0x000fe20000000800 */
        /* <DEDUP_REMOVED lines=34> */
[----:B------:R2:W-:Y:S01]  /*8110*/  MUFU.EX2 R84, R18 ;  /* 0x0000001200547308 */ /* 0x0005e20000000800 */
[-C--:B------:R-:W-:Y:S04]  /*8120*/  FFMA.RM R21, R21, R48.reuse, 12582913 ;  /* 0x4b40000115157423 */ /* 0x080fe80000004030 */
[C---:B------:R-:W-:Y:S01]  /*8130*/  FADD R19, R21.reuse, -12583039 ;  /* 0xcb40007f15137421 */ /* 0x040fe20000000000 */
[----:B------:R-:W-:Y:S03]  /*8140*/  SHF.L.U32 R21, R21, 0x17, RZ ;  /* 0x0000001715157819 */ /* 0x000fe600000006ff */
[C---:B------:R-:W-:Y:S04]  /*8150*/  FFMA R19, R22.reuse, -1.4426950216293334961, -R19 ;  /* 0xbfb8aa3b16137823 */ /* 0x040fe80000000813 */
[----:B------:R-:W-:Y:S01]  /*8160*/  FFMA R19, R22, -1.925963033500011079e-08, R19 ;  /* 0xb2a5706016137823 */ /* 0x000fe20000000013 */
[-C--:B------:R-:W-:Y:S01]  /*8170*/  FFMA.SAT R22, R23, -R67.reuse, 0.5 ;  /* 0x3f00000017167423 */ /* 0x080fe20000002843 */
[----:B--2---:R-:W-:Y:S03]  /*8180*/  SHF.L.U32 R18, R65, 0x17, RZ ;  /* 0x0000001741127819 */ /* 0x004fe600000006ff */
[-C--:B------:R-:W-:Y:S04]  /*8190*/  FFMA.RM R22, R22, R48.reuse, 12582913 ;  /* 0x4b40000116167423 */ /* 0x080fe80000004030 */
[C---:B------:R-:W-:Y:S01]  /*81a0*/  FADD R20, R22.reuse, -12583039 ;  /* 0xcb40007f16147421 */ /* 0x040fe20000000000 */
[----:B------:R-:W-:Y:S03]  /*81b0*/  SHF.L.U32 R22, R22, 0x17, RZ ;  /* 0x0000001716167819 */ /* 0x000fe600000006ff */
        /* <DEDUP_REMOVED lines=29> */
[----:B------:R-:W-:Y:S04]  /*8390*/  FADD R5, R27, -12583039 ;  /* 0xcb40007f1b057421 */ /* 0x000fe80000000000 */
[C---:B------:R-:W-:Y:S04]  /*83a0*/  FFMA R5, R28.reuse, -1.4426950216293334961, -R5 ;  /* 0xbfb8aa3b1c057823 */ /* 0x040fe80000000805 */
[----:B------:R-:W-:Y:S01]  /*83b0*/  FFMA R5, R28, -1.925963033500011079e-08, R5 ;  /* 0xb2a570601c057823 */ /* 0x000fe20000000005 */
[-C--:B------:R-:W-:Y:S01]  /*83c0*/  FFMA.SAT R6, R29, -R67.reuse, 0.5 ;  /* 0x3f0000001d067423 */ /* 0x080fe20000002843 */
[----:B------:R3:W1:Y:S01]  /*83d0*/  MUFU.EX2 R28, R11 ;  /* 0x0000000b001c7308 */ /* 0x0006620000000800 */
[----:B--2---:R-:W-:Y:S02]  /*83e0*/  SHF.L.U32 R4, R51, 0x17, RZ ;  /* 0x0000001733047819 */ /* 0x004fe400000006ff */
[----:B------:R-:W-:Y:S01]  /*83f0*/  SHF.L.U32 R51, R58, 0x17, RZ ;  /* 0x000000173a337819 */ /* 0x000fe200000006ff */
[-C--:B---3--:R-:W-:Y:S04]  /*8400*/  FFMA.RM R11, R6, R48.reuse, 12582913 ;  /* 0x4b400001060b7423 */ /* 0x088fe80000004030 */
[----:B------:R-:W-:Y:S04]  /*8410*/  FADD R6, R11, -12583039 ;  /* 0xcb40007f0b067421 */ /* 0x000fe80000000000 */
[C---:B------:R-:W-:Y:S04]  /*8420*/  FFMA R6, R29.reuse, -1.4426950216293334961, -R6 ;  /* 0xbfb8aa3b1d067823 */ /* 0x040fe80000000806 */
[----:B------:R-:W-:Y:S01]  /*8430*/  FFMA R6, R29, -1.925963033500011079e-08, R6 ;  /* 0xb2a570601d067823 */ /* 0x000fe20000000006 */
[-C--:B------:R-:W-:Y:S01]  /*8440*/  FFMA.SAT R12, R30, -R67.reuse, 0.5 ;  /* 0x3f0000001e0c7423 */ /* 0x080fe20000002843 */
[----:B------:R-:W-:Y:S03]  /*8450*/  SHF.L.U32 R29, R56, 0x17, RZ ;  /* 0x00000017381d7819 */ /* 0x000fe600000006ff */
[-C--:B------:R-:W-:Y:S04]  /*8460*/  FFMA.RM R12, R12, R48.reuse, 12582913 ;  /* 0x4b4000010c0c7423 */ /* 0x080fe80000004030 */
[----:B------:R-:W-:Y:S04]  /*8470*/  FADD R7, R12, -12583039 ;  /* 0xcb40007f0c077421 */ /* 0x000fe80000000000 */
[C---:B------:R-:W-:Y:S04]  /*8480*/  FFMA R7, R30.reuse, -1.4426950216293334961, -R7 ;  /* 0xbfb8aa3b1e077823 */ /* 0x040fe80000000807 */
[----:B------:R-:W-:Y:S01]  /*8490*/  FFMA R7, R30, -1.925963033500011079e-08, R7 ;  /* 0xb2a570601e077823 */ /* 0x000fe20000000007 */
[-C--:B------:R-:W-:Y:S01]  /*84a0*/  FFMA.SAT R13, R31, -R67.reuse, 0.5 ;  /* 0x3f0000001f0d7423 */ /* 0x080fe20000002843 */
[----:B------:R-:W-:Y:S02]  /*84b0*/  SHF.L.U32 R30, R55, 0x17, RZ ;  /* 0x00000017371e7819 */ /* 0x000fe400000006ff */
[----:B------:R-:W-:Y:S01]  /*84c0*/  MUFU.EX2 R56, R7 ;  /* 0x0000000700387308 */ /* 0x000fe20000000800 */
[-C--:B------:R-:W-:Y:S01]  /*84d0*/  FFMA.RM R13, R13, R48.reuse, 12582913 ;  /* 0x4b4000010d0d7423 */ /* 0x080fe20000004030 */
[----:B------:R-:W-:Y:S02]  /*84e0*/  SHF.L.U32 R55, R25, 0x17, RZ ;  /* 0x0000001719377819 */ /* 0x000fe400000006ff */
[----:B------:R-:W-:Y:S01]  /*84f0*/  SHF.L.U32 R25, R26, 0x17, RZ ;  /* 0x000000171a197819 */ /* 0x000fe200000006ff */
[----:B------:R-:W-:Y:S01]  /*8500*/  FADD R8, R13, -12583039 ;  /* 0xcb40007f0d087421 */ /* 0x000fe20000000000 */
[----:B------:R-:W-:Y:S02]  /*8510*/  SHF.L.U32 R26, R27, 0x17, RZ ;  /* 0x000000171b1a7819 */ /* 0x000fe400000006ff */
[----:B------:R-:W-:Y:S01]  /*8520*/  SHF.L.U32 R27, R11, 0x17, RZ ;  /* 0x000000170b1b7819 */ /* 0x000fe200000006ff */
[----:B------:R-:W-:Y:S01]  /*8530*/  FFMA R8, R31, -1.4426950216293334961, -R8 ;  /* 0xbfb8aa3b1f087823 */ /* 0x000fe20000000808 */
[----:B------:R-:W-:Y:S03]  /*8540*/  SHF.L.U32 R13, R13, 0x17, RZ ;  /* 0x000000170d0d7819 */ /* 0x000fe600000006ff */
[----:B------:R-:W-:Y:S01]  /*8550*/  FFMA R8, R31, -1.925963033500011079e-08, R8 ;  /* 0xb2a570601f087823 */ /* 0x000fe20000000008 */
[-C--:B------:R-:W-:Y:S01]  /*8560*/  FFMA.SAT R14, R32, -R67.reuse, 0.5 ;  /* 0x3f000000200e7423 */ /* 0x080fe20000002843 */
[----:B------:R-:W2:Y:S03]  /*8570*/  MUFU.EX2 R31, R17 ;  /* 0x00000011001f7308 */ /* 0x000ea60000000800 */
[-C--:B------:R-:W-:Y:S04]  /*8580*/  FFMA.RM R14, R14, R48.reuse, 12582913 ;  /* 0x4b4000010e0e7423 */ /* 0x080fe80000004030 */
[C---:B------:R-:W-:Y:S01]  /*8590*/  FADD R9, R14.reuse, -12583039 ;  /* 0xcb40007f0e097421 */ /* 0x040fe20000000000 */
[----:B------:R-:W-:Y:S03]  /*85a0*/  SHF.L.U32 R14, R14, 0x17, RZ ;  /* 0x000000170e0e7819 */ /* 0x000fe600000006ff */
[C---:B------:R-:W-:Y:S04]  /*85b0*/  FFMA R9, R32.reuse, -1.4426950216293334961, -R9 ;  /* 0xbfb8aa3b20097823 */ /* 0x040fe80000000809 */
[----:B------:R-:W-:Y:S01]  /*85c0*/  FFMA R9, R32, -1.925963033500011079e-08, R9 ;  /* 0xb2a5706020097823 */ /* 0x000fe20000000009 */
[-C--:B------:R-:W-:Y:S01]  /*85d0*/  FFMA.SAT R15, R33, -R67.reuse, 0.5 ;  /* 0x3f000000210f7423 */ /* 0x080fe20000002843 */
[----:B------:R3:W2:Y:S03]  /*85e0*/  MUFU.EX2 R32, R19 ;  /* 0x0000001300207308 */ /* 0x0006a60000000800 */
[-C--:B------:R-:W-:Y:S04]  /*85f0*/  FFMA.RM R15, R15, R48.reuse, 12582913 ;  /* 0x4b4000010f0f7423 */ /* 0x080fe80000004030 */
[----:B------:R-:W-:Y:S03]  /*8600*/  FADD R10, R15, -12583039 ;  /* 0xcb40007f0f0a7421 */ /* 0x000fe60000000000 */
[----:B------:R-:W-:Y:S01]  /*8610*/  MUFU.EX2 R9, R9 ;  /* 0x0000000900097308 */ /* 0x000fe20000000800 */
[C---:B------:R-:W-:Y:S04]  /*8620*/  FFMA R10, R33.reuse, -1.4426950216293334961, -R10 ;  /* 0xbfb8aa3b210a7823 */ /* 0x040fe8000000080a */
[----:B------:R-:W-:Y:S01]  /*8630*/  FFMA R10, R33, -1.925963033500011079e-08, R10 ;  /* 0xb2a57060210a7823 */ /* 0x000fe2000000000a */
[-C--:B------:R-:W-:Y:S04]  /*8640*/  FFMA.SAT R16, R34, -R67.reuse, 0.5 ;  /* 0x3f00000022107423 */ /* 0x080fe80000002843 */
[----:B------:R4:W2:Y:S01]  /*8650*/  MUFU.EX2 R33, R0 ;  /* 0x0000000000217308 */ /* 0x0008a20000000800 */
[----:B---3--:R-:W-:Y:S01]  /*8660*/  SHF.L.U32 R19, R66, 0x17, RZ ;  /* 0x0000001742137819 */ /* 0x008fe200000006ff */
[-C--:B------:R-:W-:Y:S08]  /*8670*/  FFMA.RM R16, R16, R48.reuse, 12582913 ;  /* 0x4b40000110107423 */ /* 0x080ff00000004030 */
[----:B------:R-:W-:Y:S01]  /*8680*/  MUFU.EX2 R10, R10 ;  /* 0x0000000a000a7308 */ /* 0x000fe20000000800 */
[----:B----4-:R-:W-:Y:S04]  /*8690*/  FADD R0, R16, -12583039 ;  /* 0xcb40007f10007421 */ /* 0x010fe80000000000 */
[C---:B------:R-:W-:Y:S04]  /*86a0*/  FFMA R0, R34.reuse, -1.4426950216293334961, -R0 ;  /* 0xbfb8aa3b22007823 */ /* 0x040fe80000000800 */
[----:B------:R-:W-:Y:S01]  /*86b0*/  FFMA R0, R34, -1.925963033500011079e-08, R0 ;  /* 0xb2a5706022007823 */ /* 0x000fe20000000000 */
[----:B------:R-:W-:Y:S01]  /*86c0*/  FFMA.SAT R2, R35, -R67, 0.5 ;  /* 0x3f00000023027423 */ /* 0x000fe20000002843 */
[----:B------:R3:W4:Y:S01]  /*86d0*/  MUFU.EX2 R34, R3 ;  /* 0x0000000300227308 */ /* 0x0007220000000800 */
[----:B------:R-:W-:Y:S02]  /*86e0*/  SHF.L.U32 R67, R50, 0x17, RZ ;  /* 0x0000001732437819 */ /* 0x000fe400000006ff */
[----:B------:R-:W-:Y:S01]  /*86f0*/  FFMA.RM R48, R2, R48, 12582913 ;  /* 0x4b40000102307423 */ /* 0x000fe20000004030 */
[----:B------:R-:W-:Y:S03]  /*8700*/  SHF.L.U32 R50, R59, 0x17, RZ ;  /* 0x000000173b327819 */ /* 0x000fe600000006ff */
[----:B------:R-:W-:Y:S03]  /*8710*/  FADD R2, R48, -12583039 ;  /* 0xcb40007f30027421 */ /* 0x000fe60000000000 */
[----:B------:R-:W-:Y:S01]  /*8720*/  MUFU.EX2 R0, R0 ;  /* 0x0000000000007308 */ /* 0x000fe20000000800 */
[C---:B------:R-:W-:Y:S04]  /*8730*/  FFMA R2, R35.reuse, -1.4426950216293334961, -R2 ;  /* 0xbfb8aa3b23027823 */ /* 0x040fe80000000802 */
[----:B------:R-:W-:Y:S01]  /*8740*/  FFMA R2, R35, -1.925963033500011079e-08, R2 ;  /* 0xb2a5706023027823 */ /* 0x000fe20000000002 */
[----:B------:R-:W-:Y:S02]  /*8750*/  SHF.L.U32 R35, R64, 0x17, RZ ;  /* 0x0000001740237819 */ /* 0x000fe400000006ff */
[----:B---3--:R-:W-:Y:S02]  /*8760*/  SHF.L.U32 R3, R49, 0x17, RZ ;  /* 0x0000001731037819 */ /* 0x008fe400000006ff */
[----:B------:R-:W-:Y:S01]  /*8770*/  SHF.L.U32 R49, R60, 0x17, RZ ;  /* 0x000000173c317819 */ /* 0x000fe200000006ff */
[----:B------:R-:W-:Y:S02]  /*8780*/  MUFU.EX2 R2, R2 ;  /* 0x0000000200027308 */ /* 0x000fe40000000800 */
[----:B------:R-:W-:Y:S01]  /*8790*/  FFMA R3, R69, R3, 1 ;  /* 0x3f80000045037423 */ /* 0x000fe20000000003 */
[----:B------:R-:W-:Y:S01]  /*87a0*/  FFMA R67, R70, R67, 1 ;  /* 0x3f80000046437423 */ /* 0x000fe20000000043 */
[----:B------:R-:W-:Y:S03]  /*87b0*/  FFMA R4, R71, R4, 1 ;  /* 0x3f80000047047423 */ /* 0x000fe60000000004 */
[----:B------:R-:W-:Y:S03]  /*87c0*/  IADD3 R17, PT, PT, R3, 0x1800000, RZ ;  /* 0x0180000003117810 */ /* 0x000fe60007ffe0ff */
[----:B------:R3:W4:Y:S01]  /*87d0*/  MUFU.EX2 R69, R5 ;  /* 0x0000000500457308 */ /* 0x0007220000000800 */
[----:B------:R-:W-:Y:S04]  /*87e0*/  LOP3.LUT R17, R17, 0x7f800000, RZ, 0xc0, !PT ;  /* 0x7f80000011117812 */ /* 0x000fe800078ec0ff */
[----:B------:R-:W-:Y:S05]  /*87f0*/  ISETP.GT.U32.AND P0, PT, R17, 0x1ffffff, PT ;  /* 0x01ffffff1100780c */ /* 0x000fea0003f04070 */
[----:B------:R2:W4:Y:S01]  /*8800*/  MUFU.EX2 R70, R6 ;  /* 0x0000000600467308 */ /* 0x0005220000000800 */
[----:B------:R-:W-:Y:S02]  /*8810*/  SHF.L.U32 R17, R62, 0x17, RZ ;  /* 0x000000173e117819 */ /* 0x000fe400000006ff */
[----:B---3--:R-:W-:Y:S02]  /*8820*/  SHF.L.U32 R5, R52, 0x17, RZ ;  /* 0x0000001734057819 */ /* 0x008fe400000006ff */
[----:B------:R-:W-:Y:S03]  /*8830*/  SHF.L.U32 R52, R57, 0x17, RZ ;  /* 0x0000001739347819 */ /* 0x000fe600000006ff */
[----:B-1----:R-:W-:Y:S01]  /*8840*/  FFMA R5, R72, R5, 1 ;  /* 0x3f80000048057423 */ /* 0x002fe20000000005 */
[----:B--2---:R-:W-:Y:S02]  /*8850*/  SHF.L.U32 R6, R53, 0x17, RZ ;  /* 0x0000001735067819 */ /* 0x004fe400000006ff */
[----:B------:R-:W-:Y:S03]  /*8860*/  SHF.L.U32 R53, R63, 0x17, RZ ;  /* 0x000000173f357819 */ /* 0x000fe600000006ff */
[----:B------:R-:W-:Y:S01]  /*8870*/  FFMA R6, R73, R6, 1 ;  /* 0x3f80000049067423 */ /* 0x000fe20000000006 */
[----:B------:R-:W-:Y:S01]  /*8880*/  FFMA R7, R74, R54, 1 ;  /* 0x3f8000004a077423 */ /* 0x000fe20000000036 */
[----:B------:R-:W-:Y:S01]  /*8890*/  FFMA R30, R75, R30, 1 ;  /* 0x3f8000004b1e7423 */ /* 0x000fe2000000001e */
[----:B------:R1:W2:Y:S01]  /*88a0*/  MUFU.EX2 R54, R8 ;  /* 0x0000000800367308 */ /* 0x0002a20000000800 */
[----:B------:R-:W-:Y:S01]  /*88b0*/  FFMA R29, R76, R29, 1 ;  /* 0x3f8000004c1d7423 */ /* 0x000fe2000000001d */
        /* <DEDUP_REMOVED lines=10> */
[----:B------:R-:W-:Y:S02]  /*8960*/  SHF.L.U32 R28, R12, 0x17, RZ ;  /* 0x000000170c1c7819 */ /* 0x000fe400000006ff */
[----:B------:R-:W-:Y:S02]  /*8970*/  SHF.L.U32 R31, R15, 0x17, RZ ;  /* 0x000000170f1f7819 */ /* 0x000fe400000006ff */
[----:B-1----:R-:W-:Y:S01]  /*8980*/  SHF.L.U32 R8, R24, 0x17, RZ ;  /* 0x0000001718087819 */ /* 0x002fe200000006ff */
[----:B------:R-:W-:Y:S01]  /*8990*/  FFMA R24, R32, R21, 1 ;  /* 0x3f80000020187423 */ /* 0x000fe20000000015 */
[----:B------:R-:W-:Y:S01]  /*89a0*/  FFMA R21, R85, R22, 1 ;  /* 0x3f80000055157423 */ /* 0x000fe20000000016 */
[----:B------:R-:W-:Y:S01]  /*89b0*/  FFMA R22, R33, R23, 1 ;  /* 0x3f80000021167423 */ /* 0x000fe20000000017 */
[----:B------:R-:W-:Y:S01]  /*89c0*/  SHF.L.U32 R33, R48, 0x17, RZ ;  /* 0x0000001730217819 */ /* 0x000fe200000006ff */
[----:B------:R-:W-:Y:S01]  /*89d0*/  FFMA R23, R86, R8, 1 ;  /* 0x3f80000056177423 */ /* 0x000fe20000000008 */
[----:B----4-:R-:W-:Y:S01]  /*89e0*/  FFMA R55, R34, R55, 1 ;  /* 0x3f80000022377423 */ /* 0x010fe20000000037 */
[----:B------:R-:W-:Y:S01]  /*89f0*/  FFMA R25, R87, R25, 1 ;  /* 0x3f80000057197423 */ /* 0x000fe20000000019 */
[----:B------:R-:W-:Y:S01]  /*8a00*/  FFMA R26, R69, R26, 1 ;  /* 0x3f800000451a7423 */ /* 0x000fe2000000001a */
[----:B------:R-:W-:Y:S01]  /*8a10*/  FFMA R27, R70, R27, 1 ;  /* 0x3f800000461b7423 */ /* 0x000fe2000000001b */
[----:B------:R-:W-:Y:S01]  /*8a20*/  SHF.L.U32 R34, R16, 0x17, RZ ;  /* 0x0000001710227819 */ /* 0x000fe200000006ff */
[----:B------:R-:W-:Y:S01]  /*8a30*/  FFMA R28, R56, R28, 1 ;  /* 0x3f800000381c7423 */ /* 0x000fe2000000001c */
[----:B--2---:R-:W-:Y:S01]  /*8a40*/  FFMA R54, R54, R13, 1 ;  /* 0x3f80000036367423 */ /* 0x004fe2000000000d */
[----:B------:R-:W-:Y:S01]  /*8a50*/  FFMA R48, R9, R14, 1 ;  /* 0x3f80000009307423 */ /* 0x000fe2000000000e */
[----:B------:R-:W-:Y:S01]  /*8a60*/  FFMA R31, R10, R31, 1 ;  /* 0x3f8000000a1f7423 */ /* 0x000fe2000000001f */
[----:B------:R-:W-:Y:S01]  /*8a70*/  FFMA R34, R0, R34, 1 ;  /* 0x3f80000000227423 */ /* 0x000fe20000000022 */
[----:B------:R-:W-:Y:S01]  /*8a80*/  FFMA R33, R2, R33, 1 ;  /* 0x3f80000002217423 */ /* 0x000fe20000000021 */
[----:B------:R-:W-:Y:S06]  /*8a90*/  @P0 BRA `(.L_x_145) ;  /* 0x0000000000140947 */ /* 0x000fec0003800000 */
[----:B------:R-:W-:Y:S02]  /*8aa0*/  MOV R59, R3 ;  /* 0x00000003003b7202 */ /* 0x000fe40000000f00 */
[----:B------:R-:W-:Y:S02]  /*8ab0*/  MOV R58, 0x8ad0 ;  /* 0x00008ad0003a7802 */ /* 0x000fe40000000f00 */
[----:B------:R-:W-:Y:S05]  /*8ac0*/  CALL.REL.NOINC `($__internal_3_$__cuda_sm20_rcp_rn_f32_slowpath) ;  /* 0x0000003800707944 */ /* 0x000fea0003c00000 */
[----:B------:R-:W-:Y:S01]  /*8ad0*/  MOV R0, R32 ;  /* 0x0000002000007202 */ /* 0x000fe20000000f00 */
[----:B------:R-:W-:Y:S05]  /*8ae0*/  BRA `(.L_x_146) ;  /* 0x0000000000107947 */ /* 0x000fea0003800000 */
.L_x_145:
[----:B------:R-:W1:Y:S02]  /*8af0*/  MUFU.RCP R0, R3 ;  /* 0x0000000300007308 */ /* 0x000e640000001000 */
[----:B-1----:R-:W-:Y:S04]  /*8b00*/  FFMA R3, R3, R0, -1 ;  /* 0xbf80000003037423 */ /* 0x002fe80000000000 */
[----:B------:R-:W-:Y:S04]  /*8b10*/  FADD.FTZ R3, -R3, -RZ ;  /* 0x800000ff03037221 */ /* 0x000fe80000010100 */
[----:B------:R-:W-:Y:S07]  /*8b20*/  FFMA R0, R0, R3, R0 ;  /* 0x0000000300007223 */ /* 0x000fee0000000000 */
.L_x_146:
[----:B------:R-:W-:Y:S05]  /*8b30*/  BSYNC.RECONVERGENT B1 ;  /* 0x0000000000017941 */ /* 0x000fea0003800200 */
.L_x_144:
[----:B------:R-:W-:Y:S01]  /*8b40*/  VIADD R2, R67, 0x1800000 ;  /* 0x0180000043027836 */ /* 0x000fe20000000000 */
[----:B------:R-:W-:Y:S04]  /*8b50*/  BSSY.RECONVERGENT B1, `(.L_x_147) ;  /* 0x000000e000017945 */ /* 0x000fe80003800200 */
[----:B------:R-:W-:Y:S04]  /*8b60*/  LOP3.LUT R2, R2, 0x7f800000, RZ, 0xc0, !PT ;  /* 0x7f80000002027812 */ /* 0x000fe800078ec0ff */
[----:B------:R-:W-:Y:S11]  /*8b70*/  ISETP.GT.U32.AND P0, PT, R2, 0x1ffffff, PT ;  /* 0x01ffffff0200780c */ /* 0x000ff60003f04070 */
[----:B------:R-:W-:Y:S02]  /*8b80*/  @!UPT UIADD3 URZ, UPT, UPT, URZ, URZ, URZ ;  /* 0x000000fffffff290 */ /* 0x000fe4000fffe0ff */
[----:B------:R-:W-:Y:S05]  /*8b90*/  @P0 BRA `(.L_x_148) ;  /* 0x0000000000140947 */ /* 0x000fea0003800000 */
[----:B------:R-:W-:Y:S02]  /*8ba0*/  MOV R59, R67 ;  /* 0x00000043003b7202 */ /* 0x000fe40000000f00 */
[----:B------:R-:W-:Y:S02]  /*8bb0*/  MOV R58, 0x8bd0 ;  /* 0x00008bd0003a7802 */ /* 0x000fe40000000f00 */
[----:B------:R-:W-:Y:S05]  /*8bc0*/  CALL.REL.NOINC `($__internal_3_$__cuda_sm20_rcp_rn_f32_slowpath) ;  /* 0x0000003800307944 */ /* 0x000fea0003c00000 */
[----:B------:R-:W-:Y:S01]  /*8bd0*/  MOV R2, R32 ;  /* 0x0000002000027202 */ /* 0x000fe20000000f00 */
[----:B------:R-:W-:Y:S05]  /*8be0*/  BRA `(.L_x_149) ;  /* 0x0000000000107947 */ /* 0x000fea0003800000 */
.L_x_148:
[----:B------:R-:W1:Y:S02]  /*8bf0*/  MUFU.RCP R2, R67 ;  /* 0x0000004300027308 */ /* 0x000e640000001000 */
[----:B-1----:R-:W-:Y:S04]  /*8c00*/  FFMA R67, R67, R2, -1 ;  /* 0xbf80000043437423 */ /* 0x002fe80000000002 */
[----:B------:R-:W-:Y:S04]  /*8c10*/  FADD.FTZ R67, -R67, -RZ ;  /* 0x800000ff43437221 */ /* 0x000fe80000010100 */
[----:B------:R-:W-:Y:S07]  /*8c20*/  FFMA R2, R2, R67, R2 ;  /* 0x0000004302027223 */ /* 0x000fee0000000002 */
.L_x_149:
[----:B------:R-:W-:Y:S05]  /*8c30*/  BSYNC.RECONVERGENT B1 ;  /* 0x0000000000017941 */ /* 0x000fea0003800200 */
.L_x_147:
        /* <DEDUP_REMOVED lines=11> */
.L_x_151:
[----:B------:R-:W1:Y:S02]  /*8cf0*/  MUFU.RCP R3, R4 ;  /* 0x0000000400037308 */ /* 0x000e640000001000 */
[----:B-1----:R-:W-:Y:S04]  /*8d00*/  FFMA R4, R4, R3, -1 ;  /* 0xbf80000004047423 */ /* 0x002fe80000000003 */
[----:B------:R-:W-:Y:S04]  /*8d10*/  FADD.FTZ R4, -R4, -RZ ;  /* 0x800000ff04047221 */ /* 0x000fe80000010100 */
[----:B------:R-:W-:Y:S07]  /*8d20*/  FFMA R3, R3, R4, R3 ;  /* 0x0000000403037223 */ /* 0x000fee0000000003 */
.L_x_152:
[----:B------:R-:W-:Y:S05]  /*8d30*/  BSYNC.RECONVERGENT B1 ;  /* 0x0000000000017941 */ /* 0x000fea0003800200 */
.L_x_150:
        /* <DEDUP_REMOVED lines=11> */
.L_x_154:
[----:B------:R-:W1:Y:S02]  /*8df0*/  MUFU.RCP R4, R5 ;  /* 0x0000000500047308 */ /* 0x000e640000001000 */
[----:B-1----:R-:W-:Y:S04]  /*8e00*/  FFMA R5, R5, R4, -1 ;  /* 0xbf80000005057423 */ /* 0x002fe80000000004 */
[----:B------:R-:W-:Y:S04]  /*8e10*/  FADD.FTZ R5, -R5, -RZ ;  /* 0x800000ff05057221 */ /* 0x000fe80000010100 */
[----:B------:R-:W-:Y:S07]  /*8e20*/  FFMA R4, R4, R5, R4 ;  /* 0x0000000504047223 */ /* 0x000fee0000000004 */
.L_x_155:
[----:B------:R-:W-:Y:S05]  /*8e30*/  BSYNC.RECONVERGENT B1 ;  /* 0x0000000000017941 */ /* 0x000fea0003800200 */
.L_x_153:
        /* <DEDUP_REMOVED lines=11> */
.L_x_157:
[----:B------:R-:W1:Y:S02]  /*8ef0*/  MUFU.RCP R5, R6 ;  /* 0x0000000600057308 */ /* 0x000e640000001000 */
[----:B-1----:R-:W-:Y:S04]  /*8f00*/  FFMA R6, R6, R5, -1 ;  /* 0xbf80000006067423 */ /* 0x002fe80000000005 */
[----:B------:R-:W-:Y:S04]  /*8f10*/  FADD.FTZ R6, -R6, -RZ ;  /* 0x800000ff06067221 */ /* 0x000fe80000010100 */
[----:B------:R-:W-:Y:S07]  /*8f20*/  FFMA R5, R5, R6, R5 ;  /* 0x0000000605057223 */ /* 0x000fee0000000005 */
.L_x_158:
[----:B------:R-:W-:Y:S05]  /*8f30*/  BSYNC.RECONVERGENT B1 ;  /* 0x0000000000017941 */ /* 0x000fea0003800200 */
.L_x_156:
        /* <DEDUP_REMOVED lines=11> */
.L_x_160:
[----:B------:R-:W1:Y:S02]  /*8ff0*/  MUFU.RCP R6, R7 ;  /* 0x0000000700067308 */ /* 0x000e640000001000 */
[----:B-1----:R-:W-:Y:S04]  /*9000*/  FFMA R7, R7, R6, -1 ;  /* 0xbf80000007077423 */ /* 0x002fe80000000006 */
[----:B------:R-:W-:Y:S04]  /*9010*/  FADD.FTZ R7, -R7, -RZ ;  /* 0x800000ff07077221 */ /* 0x000fe80000010100 */
[----:B------:R-:W-:Y:S07]  /*9020*/  FFMA R6, R6, R7, R6 ;  /* 0x0000000706067223 */ /* 0x000fee0000000006 */
.L_x_161:
[----:B------:R-:W-:Y:S05]  /*9030*/  BSYNC.RECONVERGENT B1 ;  /* 0x0000000000017941 */ /* 0x000fea0003800200 */
.L_x_159:
        /* <DEDUP_REMOVED lines=11> */
.L_x_163:
[----:B------:R-:W1:Y:S02]  /*90f0*/  MUFU.RCP R7, R30 ;  /* 0x0000001e00077308 */ /* 0x000e640000001000 */
[----:B-1----:R-:W-:Y:S04]  /*9100*/  FFMA R30, R30, R7, -1 ;  /* 0xbf8000001e1e7423 */ /* 0x002fe80000000007 */
[----:B------:R-:W-:Y:S04]  /*9110*/  FADD.FTZ R30, -R30, -RZ ;  /* 0x800000ff1e1e7221 */ /* 0x000fe80000010100 */
[----:B------:R-:W-:Y:S07]  /*9120*/  FFMA R7, R7, R30, R7 ;  /* 0x0000001e07077223 */ /* 0x000fee0000000007 */
.L_x_164:
[----:B------:R-:W-:Y:S05]  /*9130*/  BSYNC.RECONVERGENT B1 ;  /* 0x0000000000017941 */ /* 0x000fea0003800200 */
.L_x_162:
        /* <DEDUP_REMOVED lines=11> */
.L_x_166:
[----:B------:R-:W1:Y:S02]  /*91f0*/  MUFU.RCP R8, R29 ;  /* 0x0000001d00087308 */ /* 0x000e640000001000 */
[----:B-1----:R-:W-:Y:S04]  /*9200*/  FFMA R29, R29, R8, -1 ;  /* 0xbf8000001d1d7423 */ /* 0x002fe80000000008 */
[----:B------:R-:W-:Y:S04]  /*9210*/  FADD.FTZ R29, -R29, -RZ ;  /* 0x800000ff1d1d7221 */ /* 0x000fe80000010100 */
[----:B------:R-:W-:Y:S07]  /*9220*/  FFMA R8, R8, R29, R8 ;  /* 0x0000001d08087223 */ /* 0x000fee0000000008 */
.L_x_167:
[----:B------:R-:W-:Y:S05]  /*9230*/  BSYNC.RECONVERGENT B1 ;  /* 0x0000000000017941 */ /* 0x000fea0003800200 */
.L_x_165:
        /* <DEDUP_REMOVED lines=11> */
.L_x_169:
[----:B------:R-:W1:Y:S02]  /*92f0*/  MUFU.RCP R9, R52 ;  /* 0x0000003400097308 */ /* 0x000e640000001000 */
[----:B-1----:R-:W-:Y:S04]  /*9300*/  FFMA R52, R52, R9, -1 ;  /* 0xbf80000034347423 */ /* 0x002fe80000000009 */
[----:B------:R-:W-:Y:S04]  /*9310*/  FADD.FTZ R52, -R52, -RZ ;  /* 0x800000ff34347221 */ /* 0x000fe80000010100 */
[----:B------:R-:W-:Y:S07]  /*9320*/  FFMA R9, R9, R52, R9 ;  /* 0x0000003409097223 */ /* 0x000fee0000000009 */
.L_x_170:
[----:B------:R-:W-:Y:S05]  /*9330*/  BSYNC.RECONVERGENT B1 ;  /* 0x0000000000017941 */ /* 0x000fea0003800200 */
.L_x_168:
        /* <DEDUP_REMOVED lines=11> */
.L_x_172:
[----:B------:R-:W1:Y:S02]  /*93f0*/  MUFU.RCP R10, R51 ;  /* 0x00000033000a7308 */ /* 0x000e640000001000 */
[----:B-1----:R-:W-:Y:S04]  /*9400*/  FFMA R51, R51, R10, -1 ;  /* 0xbf80000033337423 */ /* 0x002fe8000000000a */
[----:B------:R-:W-:Y:S04]  /*9410*/  FADD.FTZ R51, -R51, -RZ ;  /* 0x800000ff33337221 */ /* 0x000fe80000010100 */
[----:B------:R-:W-:Y:S07]  /*9420*/  FFMA R10, R10, R51, R10 ;  /* 0x000000330a0a7223 */ /* 0x000fee000000000a */
.L_x_173:
[----:B------:R-:W-:Y:S05]  /*9430*/  BSYNC.RECONVERGENT B1 ;  /* 0x0000000000017941 */ /* 0x000fea0003800200 */
.L_x_171:
        /* <DEDUP_REMOVED lines=11> */
.L_x_175:
[----:B------:R-:W1:Y:S02]  /*94f0*/  MUFU.RCP R11, R50 ;  /* 0x00000032000b7308 */ /* 0x000e640000001000 */
[----:B-1----:R-:W-:Y:S04]  /*9500*/  FFMA R50, R50, R11, -1 ;  /* 0xbf80000032327423 */ /* 0x002fe8000000000b */
[----:B------:R-:W-:Y:S04]  /*9510*/  FADD.FTZ R50, -R50, -RZ ;  /* 0x800000ff32327221 */ /* 0x000fe80000010100 */
[----:B------:R-:W-:Y:S07]  /*9520*/  FFMA R11, R11, R50, R11 ;  /* 0x000000320b0b7223 */ /* 0x000fee000000000b */
.L_x_176:
[----:B------:R-:W-:Y:S05]  /*9530*/  BSYNC.RECONVERGENT B1 ;  /* 0x0000000000017941 */ /* 0x000fea0003800200 */
.L_x_174:
        /* <DEDUP_REMOVED lines=11> */
.L_x_178:
[----:B------:R-:W1:Y:S02]  /*95f0*/  MUFU.RCP R12, R49 ;  /* 0x00000031000c7308 */ /* 0x000e640000001000 */
[----:B-1----:R-:W-:Y:S04]  /*9600*/  FFMA R49, R49, R12, -1 ;  /* 0xbf80000031317423 */ /* 0x002fe8000000000c */
[----:B------:R-:W-:Y:S04]  /*9610*/  FADD.FTZ R49, -R49, -RZ ;  /* 0x800000ff31317221 */ /* 0x000fe80000010100 */
[----:B------:R-:W-:Y:S07]  /*9620*/  FFMA R12, R12, R49, R12 ;  /* 0x000000310c0c7223 */ /* 0x000fee000000000c */
.L_x_179:
[----:B------:R-:W-:Y:S05]  /*9630*/  BSYNC.RECONVERGENT B1 ;  /* 0x0000000000017941 */ /* 0x000fea0003800200 */
.L_x_177:
        /* <DEDUP_REMOVED lines=11> */
.L_x_181:
[----:B------:R-:W1:Y:S02]  /*96f0*/  MUFU.RCP R13, R20 ;  /* 0x00000014000d7308 */ /* 0x000e640000001000 */
[----:B-1----:R-:W-:Y:S04]  /*9700*/  FFMA R20, R20, R13, -1 ;  /* 0xbf80000014147423 */ /* 0x002fe8000000000d */
[----:B------:R-:W-:Y:S04]  /*9710*/  FADD.FTZ R20, -R20, -RZ ;  /* 0x800000ff14147221 */ /* 0x000fe80000010100 */
[----:B------:R-:W-:Y:S07]  /*9720*/  FFMA R13, R13, R20, R13 ;  /* 0x000000140d0d7223 */ /* 0x000fee000000000d */
.L_x_182:
[----:B------:R-:W-:Y:S05]  /*9730*/  BSYNC.RECONVERGENT B1 ;  /* 0x0000000000017941 */ /* 0x000fea0003800200 */
.L_x_180:
        /* <DEDUP_REMOVED lines=11> */
.L_x_184:
[----:B------:R-:W1:Y:S02]  /*97f0*/  MUFU.RCP R14, R17 ;  /* 0x00000011000e7308 */ /* 0x000e640000001000 */
[----:B-1----:R-:W-:Y:S04]  /*9800*/  FFMA R17, R17, R14, -1 ;  /* 0xbf80000011117423 */ /* 0x002fe8000000000e */
[----:B------:R-:W-:Y:S04]  /*9810*/  FADD.FTZ R17, -R17, -RZ ;  /* 0x800000ff11117221 */ /* 0x000fe80000010100 */
[----:B------:R-:W-:Y:S07]  /*9820*/  FFMA R14, R14, R17, R14 ;  /* 0x000000110e0e7223 */ /* 0x000fee000000000e */
.L_x_185:
[----:B------:R-:W-:Y:S05]  /*9830*/  BSYNC.RECONVERGENT B1 ;  /* 0x0000000000017941 */ /* 0x000fea0003800200 */
.L_x_183:
        /* <DEDUP_REMOVED lines=11> */
.L_x_187:
[----:B------:R-:W1:Y:S02]  /*98f0*/  MUFU.RCP R15, R53 ;  /* 0x00000035000f7308 */ /* 0x000e640000001000 */
[----:B-1----:R-:W-:Y:S04]  /*9900*/  FFMA R53, R53, R15, -1 ;  /* 0xbf80000035357423 */ /* 0x002fe8000000000f */
[----:B------:R-:W-:Y:S04]  /*9910*/  FADD.FTZ R53, -R53, -RZ ;  /* 0x800000ff35357221 */ /* 0x000fe80000010100 */
[----:B------:R-:W-:Y:S07]  /*9920*/  FFMA R15, R15, R53, R15 ;  /* 0x000000350f0f7223 */ /* 0x000fee000000000f */
.L_x_188:
[----:B------:R-:W-:Y:S05]  /*9930*/  BSYNC.RECONVERGENT B1 ;  /* 0x0000000000017941 */ /* 0x000fea0003800200 */
.L_x_186:
        /* <DEDUP_REMOVED lines=11> */
.L_x_190:
[----:B------:R-:W1:Y:S02]  /*99f0*/  MUFU.RCP R16, R35 ;  /* 0x0000002300107308 */ /* 0x000e640000001000 */
[----:B-1----:R-:W-:Y:S04]  /*9a00*/  FFMA R35, R35, R16, -1 ;  /* 0xbf80000023237423 */ /* 0x002fe80000000010 */
[----:B------:R-:W-:Y:S04]  /*9a10*/  FADD.FTZ R35, -R35, -RZ ;  /* 0x800000ff23237221 */ /* 0x000fe80000010100 */
[----:B------:R-:W-:Y:S07]  /*9a20*/  FFMA R16, R16, R35, R16 ;  /* 0x0000002310107223 */ /* 0x000fee0000000010 */
.L_x_191:
[----:B------:R-:W-:Y:S05]  /*9a30*/  BSYNC.RECONVERGENT B1 ;  /* 0x0000000000017941 */ /* 0x000fea0003800200 */
.L_x_189:
        /* <DEDUP_REMOVED lines=11> */
.L_x_193:
[----:B------:R-:W1:Y:S02]  /*9af0*/  MUFU.RCP R17, R18 ;  /* 0x0000001200117308 */ /* 0x000e640000001000 */
[----:B-1----:R-:W-:Y:S04]  /*9b00*/  FFMA R18, R18, R17, -1 ;  /* 0xbf80000012127423 */ /* 0x002fe80000000011 */
[----:B------:R-:W-:Y:S04]  /*9b10*/  FADD.FTZ R18, -R18, -RZ ;  /* 0x800000ff12127221 */ /* 0x000fe80000010100 */
[----:B------:R-:W-:Y:S07]  /*9b20*/  FFMA R17, R17, R18, R17 ;  /* 0x0000001211117223 */ /* 0x000fee0000000011 */
.L_x_194:
[----:B------:R-:W-:Y:S05]  /*9b30*/  BSYNC.RECONVERGENT B1 ;  /* 0x0000000000017941 */ /* 0x000fea0003800200 */
.L_x_192:
        /* <DEDUP_REMOVED lines=11> */
.L_x_196:
[----:B------:R-:W1:Y:S02]  /*9bf0*/  MUFU.RCP R18, R19 ;  /* 0x0000001300127308 */ /* 0x000e640000001000 */
[----:B-1----:R-:W-:Y:S04]  /*9c00*/  FFMA R19, R19, R18, -1 ;  /* 0xbf80000013137423 */ /* 0x002fe80000000012 */
[----:B------:R-:W-:Y:S04]  /*9c10*/  FADD.FTZ R19, -R19, -RZ ;  /* 0x800000ff13137221 */ /* 0x000fe80000010100 */
[----:B------:R-:W-:Y:S07]  /*9c20*/  FFMA R18, R18, R19, R18 ;  /* 0x0000001312127223 */ /* 0x000fee0000000012 */
.L_x_197:
[----:B------:R-:W-:Y:S05]  /*9c30*/  BSYNC.RECONVERGENT B1 ;  /* 0x0000000000017941 */ /* 0x000fea0003800200 */
.L_x_195:
        /* <DEDUP_REMOVED lines=11> */
.L_x_199:
[----:B------:R-:W1:Y:S02]  /*9cf0*/  MUFU.RCP R19, R24 ;  /* 0x0000001800137308 */ /* 0x000e640000001000 */
[----:B-1----:R-:W-:Y:S04]  /*9d00*/  FFMA R24, R24, R19, -1 ;  /* 0xbf80000018187423 */ /* 0x002fe80000000013 */
[----:B------:R-:W-:Y:S04]  /*9d10*/  FADD.FTZ R24, -R24, -RZ ;  /* 0x800000ff18187221 */ /* 0x000fe80000010100 */
[----:B------:R-:W-:Y:S07]  /*9d20*/  FFMA R19, R19, R24, R19 ;  /* 0x0000001813137223 */ /* 0x000fee0000000013 */
.L_x_200:
[----:B------:R-:W-:Y:S05]  /*9d30*/  BSYNC.RECONVERGENT B1 ;  /* 0x0000000000017941 */ /* 0x000fea0003800200 */
.L_x_198:
        /* <DEDUP_REMOVED lines=11> */
.L_x_202:
[----:B------:R-:W1:Y:S02]  /*9df0*/  MUFU.RCP R20, R21 ;  /* 0x0000001500147308 */ /* 0x000e640000001000 */
[----:B-1----:R-:W-:Y:S04]  /*9e00*/  FFMA R21, R21, R20, -1 ;  /* 0xbf80000015157423 */ /* 0x002fe80000000014 */
[----:B------:R-:W-:Y:S04]  /*9e10*/  FADD.FTZ R21, -R21, -RZ ;  /* 0x800000ff15157221 */ /* 0x000fe80000010100 */
[----:B------:R-:W-:Y:S07]  /*9e20*/  FFMA R20, R20, R21, R20 ;  /* 0x0000001514147223 */ /* 0x000fee0000000014 */
.L_x_203:
[----:B------:R-:W-:Y:S05]  /*9e30*/  BSYNC.RECONVERGENT B1 ;  /* 0x0000000000017941 */ /* 0x000fea0003800200 */
.L_x_201:
        /* <DEDUP_REMOVED lines=11> */
.L_x_205:
[----:B------:R-:W1:Y:S02]  /*9ef0*/  MUFU.RCP R21, R22 ;  /* 0x0000001600157308 */ /* 0x000e640000001000 */
[----:B-1----:R-:W-:Y:S04]  /*9f00*/  FFMA R22, R22, R21, -1 ;  /* 0xbf80000016167423 */ /* 0x002fe80000000015 */
[----:B------:R-:W-:Y:S04]  /*9f10*/  FADD.FTZ R22, -R22, -RZ ;  /* 0x800000ff16167221 */ /* 0x000fe80000010100 */
[----:B------:R-:W-:Y:S07]  /*9f20*/  FFMA R21, R21, R22, R21 ;  /* 0x0000001615157223 */ /* 0x000fee0000000015 */
.L_x_206:
[----:B------:R-:W-:Y:S05]  /*9f30*/  BSYNC.RECONVERGENT B1 ;  /* 0x0000000000017941 */ /* 0x000fea0003800200 */
.L_x_204:
        /* <DEDUP_REMOVED lines=11> */
.L_x_208:
[----:B------:R-:W1:Y:S02]  /*9ff0*/  MUFU.RCP R22, R23 ;  /* 0x0000001700167308 */ /* 0x000e640000001000 */
[----:B-1----:R-:W-:Y:S04]  /*a000*/  FFMA R23, R23, R22, -1 ;  /* 0xbf80000017177423 */ /* 0x002fe80000000016 */
[----:B------:R-:W-:Y:S04]  /*a010*/  FADD.FTZ R23, -R23, -RZ ;  /* 0x800000ff17177221 */ /* 0x000fe80000010100 */
[----:B------:R-:W-:Y:S07]  /*a020*/  FFMA R22, R22, R23, R22 ;  /* 0x0000001716167223 */ /* 0x000fee0000000016 */
.L_x_209:
[----:B------:R-:W-:Y:S05]  /*a030*/  BSYNC.RECONVERGENT B1 ;  /* 0x0000000000017941 */ /* 0x000fea0003800200 */
.L_x_207:
        /* <DEDUP_REMOVED lines=11> */
.L_x_211:
[----:B------:R-:W1:Y:S02]  /*a0f0*/  MUFU.RCP R23, R55 ;  /* 0x0000003700177308 */ /* 0x000e640000001000 */
[----:B-1----:R-:W-:Y:S04]  /*a100*/  FFMA R55, R55, R23, -1 ;  /* 0xbf80000037377423 */ /* 0x002fe80000000017 */
[----:B------:R-:W-:Y:S04]  /*a110*/  FADD.FTZ R55, -R55, -RZ ;  /* 0x800000ff37377221 */ /* 0x000fe80000010100 */
[----:B------:R-:W-:Y:S07]  /*a120*/  FFMA R23, R23, R55, R23 ;  /* 0x0000003717177223 */ /* 0x000fee0000000017 */
.L_x_212:
[----:B------:R-:W-:Y:S05]  /*a130*/  BSYNC.RECONVERGENT B1 ;  /* 0x0000000000017941 */ /* 0x000fea0003800200 */
.L_x_210:
        /* <DEDUP_REMOVED lines=11> */
.L_x_214:
[----:B------:R-:W1:Y:S02]  /*a1f0*/  MUFU.RCP R24, R25 ;  /* 0x0000001900187308 */ /* 0x000e640000001000 */
[----:B-1----:R-:W-:Y:S04]  /*a200*/  FFMA R25, R25, R24, -1 ;  /* 0xbf80000019197423 */ /* 0x002fe80000000018 */
[----:B------:R-:W-:Y:S04]  /*a210*/  FADD.FTZ R25, -R25, -RZ ;  /* 0x800000ff19197221 */ /* 0x000fe80000010100 */
[----:B------:R-:W-:Y:S07]  /*a220*/  FFMA R24, R24, R25, R24 ;  /* 0x0000001918187223 */ /* 0x000fee0000000018 */
.L_x_215:
[----:B------:R-:W-:Y:S05]  /*a230*/  BSYNC.RECONVERGENT B1 ;  /* 0x0000000000017941 */ /* 0x000fea0003800200 */
.L_x_213:
        /* <DEDUP_REMOVED lines=11> */
.L_x_217:
[----:B------:R-:W1:Y:S02]  /*a2f0*/  MUFU.RCP R25, R26 ;  /* 0x0000001a00197308 */ /* 0x000e640000001000 */
[----:B-1----:R-:W-:Y:S04]  /*a300*/  FFMA R26, R26, R25, -1 ;  /* 0xbf8000001a1a7423 */ /* 0x002fe80000000019 */
[----:B------:R-:W-:Y:S04]  /*a310*/  FADD.FTZ R26, -R26, -RZ ;  /* 0x800000ff1a1a7221 */ /* 0x000fe80000010100 */
[----:B------:R-:W-:Y:S07]  /*a320*/  FFMA R25, R25, R26, R25 ;  /* 0x0000001a19197223 */ /* 0x000fee0000000019 */
.L_x_218:
[----:B------:R-:W-:Y:S05]  /*a330*/  BSYNC.RECONVERGENT B1 ;  /* 0x0000000000017941 */ /* 0x000fea0003800200 */
.L_x_216:
        /* <DEDUP_REMOVED lines=11> */
.L_x_220:
[----:B------:R-:W1:Y:S02]  /*a3f0*/  MUFU.RCP R26, R27 ;  /* 0x0000001b001a7308 */ /* 0x000e640000001000 */
[----:B-1----:R-:W-:Y:S04]  /*a400*/  FFMA R27, R27, R26, -1 ;  /* 0xbf8000001b1b7423 */ /* 0x002fe8000000001a */
[----:B------:R-:W-:Y:S04]  /*a410*/  FADD.FTZ R27, -R27, -RZ ;  /* 0x800000ff1b1b7221 */ /* 0x000fe80000010100 */
[----:B------:R-:W-:Y:S07]  /*a420*/  FFMA R26, R26, R27, R26 ;  /* 0x0000001b1a1a7223 */ /* 0x000fee000000001a */
.L_x_221:
[----:B------:R-:W-:Y:S05]  /*a430*/  BSYNC.RECONVERGENT B1 ;  /* 0x0000000000017941 */ /* 0x000fea0003800200 */
.L_x_219:
        /* <DEDUP_REMOVED lines=11> */
.L_x_223:
[----:B------:R-:W1:Y:S02]  /*a4f0*/  MUFU.RCP R27, R28 ;  /* 0x0000001c001b7308 */ /* 0x000e640000001000 */
[----:B-1----:R-:W-:Y:S04]  /*a500*/  FFMA R28, R28, R27, -1 ;  /* 0xbf8000001c1c7423 */ /* 0x002fe8000000001b */
[----:B------:R-:W-:Y:S04]  /*a510*/  FADD.FTZ R28, -R28, -RZ ;  /* 0x800000ff1c1c7221 */ /* 0x000fe80000010100 */
[----:B------:R-:W-:Y:S07]  /*a520*/  FFMA R27, R27, R28, R27 ;  /* 0x0000001c1b1b7223 */ /* 0x000fee000000001b */
.L_x_224:
[----:B------:R-:W-:Y:S05]  /*a530*/  BSYNC.RECONVERGENT B1 ;  /* 0x0000000000017941 */ /* 0x000fea0003800200 */
.L_x_222:
        /* <DEDUP_REMOVED lines=11> */
.L_x_226:
[----:B------:R-:W1:Y:S02]  /*a5f0*/  MUFU.RCP R28, R54 ;  /* 0x00000036001c7308 */ /* 0x000e640000001000 */
[----:B-1----:R-:W-:Y:S04]  /*a600*/  FFMA R54, R54, R28, -1 ;  /* 0xbf80000036367423 */ /* 0x002fe8000000001c */
[----:B------:R-:W-:Y:S04]  /*a610*/  FADD.FTZ R54, -R54, -RZ ;  /* 0x800000ff36367221 */ /* 0x000fe80000010100 */
[----:B------:R-:W-:Y:S07]  /*a620*/  FFMA R28, R28, R54, R28 ;  /* 0x000000361c1c7223 */ /* 0x000fee000000001c */
.L_x_227:
[----:B------:R-:W-:Y:S05]  /*a630*/  BSYNC.RECONVERGENT B1 ;  /* 0x0000000000017941 */ /* 0x000fea0003800200 */
.L_x_225:
        /* <DEDUP_REMOVED lines=11> */
.L_x_229:
[----:B------:R-:W1:Y:S02]  /*a6f0*/  MUFU.RCP R29, R48 ;  /* 0x00000030001d7308 */ /* 0x000e640000001000 */
[----:B-1----:R-:W-:Y:S04]  /*a700*/  FFMA R48, R48, R29, -1 ;  /* 0xbf80000030307423 */ /* 0x002fe8000000001d */
[----:B------:R-:W-:Y:S04]  /*a710*/  FADD.FTZ R48, -R48, -RZ ;  /* 0x800000ff30307221 */ /* 0x000fe80000010100 */
[----:B------:R-:W-:Y:S07]  /*a720*/  FFMA R29, R29, R48, R29 ;  /* 0x000000301d1d7223 */ /* 0x000fee000000001d */
.L_x_230:
[----:B------:R-:W-:Y:S05]  /*a730*/  BSYNC.RECONVERGENT B1 ;  /* 0x0000000000017941 */ /* 0x000fea0003800200 */
.L_x_228:
        /* <DEDUP_REMOVED lines=11> */
.L_x_232:
[----:B------:R-:W1:Y:S02]  /*a7f0*/  MUFU.RCP R30, R31 ;  /* 0x0000001f001e7308 */ /* 0x000e640000001000 */
[----:B-1----:R-:W-:Y:S04]  /*a800*/  FFMA R31, R31, R30, -1 ;  /* 0xbf8000001f1f7423 */ /* 0x002fe8000000001e */
[----:B------:R-:W-:Y:S04]  /*a810*/  FADD.FTZ R31, -R31, -RZ ;  /* 0x800000ff1f1f7221 */ /* 0x000fe80000010100 */
[----:B------:R-:W-:Y:S07]  /*a820*/  FFMA R30, R30, R31, R30 ;  /* 0x0000001f1e1e7223 */ /* 0x000fee000000001e */
.L_x_233:
[----:B------:R-:W-:Y:S05]  /*a830*/  BSYNC.RECONVERGENT B1 ;  /* 0x0000000000017941 */ /* 0x000fea0003800200 */
.L_x_231:
        /* <DEDUP_REMOVED lines=11> */
.L_x_235:
[----:B------:R-:W1:Y:S02]  /*a8f0*/  MUFU.RCP R31, R34 ;  /* 0x00000022001f7308 */ /* 0x000e640000001000 */
[----:B-1----:R-:W-:Y:S04]  /*a900*/  FFMA R34, R34, R31, -1 ;  /* 0xbf80000022227423 */ /* 0x002fe8000000001f */
[----:B------:R-:W-:Y:S04]  /*a910*/  FADD.FTZ R34, -R34, -RZ ;  /* 0x800000ff22227221 */ /* 0x000fe80000010100 */
[----:B------:R-:W-:Y:S07]  /*a920*/  FFMA R31, R31, R34, R31 ;  /* 0x000000221f1f7223 */ /* 0x000fee000000001f */
.L_x_236:
[----:B------:R-:W-:Y:S05]  /*a930*/  BSYNC.RECONVERGENT B1 ;  /* 0x0000000000017941 */ /* 0x000fea0003800200 */
.L_x_234:
        /* <DEDUP_REMOVED lines=9> */
[----:B------:R-:W-:Y:S05]  /*a9d0*/  BRA `(.L_x_239) ;  /* 0x0000000000107947 */ /* 0x000fea0003800000 */
.L_x_238:
[----:B------:R-:W1:Y:S02]  /*a9e0*/  MUFU.RCP R32, R33 ;  /* 0x0000002100207308 */ /* 0x000e640000001000 */
[----:B-1----:R-:W-:Y:S04]  /*a9f0*/  FFMA R33, R33, R32, -1 ;  /* 0xbf80000021217423 */ /* 0x002fe80000000020 */
[----:B------:R-:W-:Y:S04]  /*aa00*/  FADD.FTZ R33, -R33, -RZ ;  /* 0x800000ff21217221 */ /* 0x000fe80000010100 */
[----:B------:R-:W-:Y:S07]  /*aa10*/  FFMA R32, R32, R33, R32 ;  /* 0x0000002120207223 */ /* 0x000fee0000000020 */
.L_x_239:
[----:B------:R-:W-:Y:S05]  /*aa20*/  BSYNC.RECONVERGENT B1 ;  /* 0x0000000000017941 */ /* 0x000fea0003800200 */
.L_x_237:
[----:B------:R-:W-:Y:S01]  /*aa30*/  F2FP.SATFINITE.E4M3.F32.PACK_AB_MERGE_C R10, R10, R9, RZ ;  /* 0x000000090a0a723e */ /* 0x000fe200048070ff */
[----:B------:R-:W-:Y:S01]  /*aa40*/  BSSY.RECONVERGENT B0, `(.L_x_240) ;  /* 0x0000030000007945 */ /* 0x000fe20003800200 */
[----:B------:R-:W-:Y:S02]  /*aa50*/  F2FP.SATFINITE.E4M3.F32.PACK_AB_MERGE_C R11, R12, R11, RZ ;  /* 0x0000000b0c0b723e */ /* 0x000fe400048070ff */
[----:B------:R-:W-:Y:S02]  /*aa60*/  F2FP.SATFINITE.E4M3.F32.PACK_AB_MERGE_C R0, R2, R0, RZ ;  /* 0x000000000200723e */ /* 0x000fe400048070ff */
[----:B------:R-:W-:Y:S02]  /*aa70*/  F2FP.SATFINITE.E4M3.F32.PACK_AB_MERGE_C R3, R4, R3, RZ ;  /* 0x000000030403723e */ /* 0x000fe400048070ff */
[----:B------:R-:W-:Y:S02]  /*aa80*/  F2FP.SATFINITE.E4M3.F32.PACK_AB_MERGE_C R5, R6, R5, RZ ;  /* 0x000000050605723e */ /* 0x000fe400048070ff */
[----:B------:R-:W-:Y:S02]  /*aa90*/  F2FP.SATFINITE.E4M3.F32.PACK_AB_MERGE_C R7, R8, R7, RZ ;  /* 0x000000070807723e */ /* 0x000fe400048070ff */
[----:B------:R-:W-:Y:S02]  /*aaa0*/  F2FP.SATFINITE.E4M3.F32.PACK_AB_MERGE_C R13, R14, R13, RZ ;  /* 0x0000000d0e0d723e */ /* 0x000fe400048070ff */
[----:B------:R-:W-:Y:S02]  /*aab0*/  F2FP.SATFINITE.E4M3.F32.PACK_AB_MERGE_C R15, R16, R15, RZ ;  /* 0x0000000f100f723e */ /* 0x000fe400048070ff */
[----:B------:R-:W-:Y:S02]  /*aac0*/  PRMT R10, R10, 0x5410, R11 ;  /* 0x000054100a0a7816 */ /* 0x000fe4000000000b */
[----:B------:R-:W-:Y:S02]  /*aad0*/  F2FP.SATFINITE.E4M3.F32.PACK_AB_MERGE_C R4, R18, R17, RZ ;  /* 0x000000111204723e */ /* 0x000fe400048070ff */
[----:B------:R-:W-:Y:S02]  /*aae0*/  F2FP.SATFINITE.E4M3.F32.PACK_AB_MERGE_C R19, R20, R19, RZ ;  /* 0x000000131413723e */ /* 0x000fe400048070ff */
[----:B------:R-:W-:Y:S02]  /*aaf0*/  F2FP.SATFINITE.E4M3.F32.PACK_AB_MERGE_C R21, R22, R21, RZ ;  /* 0x000000151615723e */ /* 0x000fe400048070ff */
[----:B------:R-:W-:Y:S02]  /*ab00*/  F2FP.SATFINITE.E4M3.F32.PACK_AB_MERGE_C R23, R24, R23, RZ ;  /* 0x000000171817723e */ /* 0x000fe400048070ff */
[----:B------:R-:W-:Y:S02]  /*ab10*/  F2FP.SATFINITE.E4M3.F32.PACK_AB_MERGE_C R6, R26, R25, RZ ;  /* 0x000000191a06723e */ /* 0x000fe400048070ff */
[----:B------:R-:W-:Y:S02]  /*ab20*/  F2FP.SATFINITE.E4M3.F32.PACK_AB_MERGE_C R27, R28, R27, RZ ;  /* 0x0000001b1c1b723e */ /* 0x000fe400048070ff */
[----:B------:R-:W-:Y:S02]  /*ab30*/  PRMT R8, R0, 0x5410, R3 ;  /* 0x0000541000087816 */ /* 0x000fe40000000003 */
[----:B------:R-:W-:Y:S02]  /*ab40*/  PRMT R9, R5, 0x5410, R7 ;  /* 0x0000541005097816 */ /* 0x000fe40000000007 */
[----:B------:R-:W-:Y:S02]  /*ab50*/  PRMT R11, R13, 0x5410, R15 ;  /* 0x000054100d0b7816 */ /* 0x000fe4000000000f */
[----:B------:R-:W-:Y:S02]  /*ab60*/  F2FP.SATFINITE.E4M3.F32.PACK_AB_MERGE_C R29, R30, R29, RZ ;  /* 0x0000001d1e1d723e */ /* 0x000fe400048070ff */
[----:B------:R-:W-:Y:S01]  /*ab70*/  F2FP.SATFINITE.E4M3.F32.PACK_AB_MERGE_C R31, R32, R31, RZ ;  /* 0x0000001f201f723e */ /* 0x000fe200048070ff */
[----:B------:R1:W-:Y:S01]  /*ab80*/  STS.128 [R108+UR43+0x1400], R8 ;  /* 0x001400086c007988 */ /* 0x0003e20008000c2b */
[----:B------:R-:W-:Y:S02]  /*ab90*/  PRMT R4, R4, 0x5410, R19 ;  /* 0x0000541004047816 */ /* 0x000fe40000000013 */
[----:B------:R-:W-:Y:S02]  /*aba0*/  PRMT R5, R21, 0x5410, R23 ;  /* 0x0000541015057816 */ /* 0x000fe40000000017 */
[----:B------:R-:W-:Y:S02]  /*abb0*/  PRMT R6, R6, 0x5410, R27 ;  /* 0x0000541006067816 */ /* 0x000fe4000000001b */
[----:B------:R-:W-:Y:S02]  /*abc0*/  PRMT R7, R29, 0x5410, R31 ;  /* 0x000054101d077816 */ /* 0x000fe4000000001f */
[----:B------:R-:W-:Y:S03]  /*abd0*/  LOP3.LUT P0, RZ, R106, 0x60, RZ, 0xc0, !PT ;  /* 0x000000606aff7812 */ /* 0x000fe6000780c0ff */
[----:B------:R1:W-:Y:S01]  /*abe0*/  STS.128 [R107+0x1010], R4 ;  /* 0x001010046b007388 */ /* 0x0003e20000000c00 */
[----:B------:R-:W-:Y:S01]  /*abf0*/  @!PT LDS RZ, [RZ] ;  /* 0x00000000fffff984 */ /* 0x000fe20000000800 */
[----:B------:R-:W-:Y:S01]  /*ac00*/  @!PT LDS RZ, [RZ] ;  /* 0x00000000fffff984 */ /* 0x000fe20000000800 */
[----:B------:R-:W-:Y:S01]  /*ac10*/  @!PT LDS RZ, [RZ] ;  /* 0x00000000fffff984 */ /* 0x000fe20000000800 */
[----:B------:R-:W-:Y:S01]  /*ac20*/  @!PT LDS RZ, [RZ] ;  /* 0x00000000fffff984 */ /* 0x000fe20000000800 */
[----:B------:R2:W-:Y:S06]  /*ac30*/  MEMBAR.ALL.CTA ;  /* 0x0000000000007992 */ /* 0x0005ec0000008000 */
[----:B--2---:R-:W2:Y:S02]  /*ac40*/  FENCE.VIEW.ASYNC.S ;  /* 0x00000000000073c6 */ /* 0x004ea40000000000 */
[----:B--2---:R-:W-:Y:S06]  /*ac50*/  BAR.SYNC.DEFER_BLOCKING 0x1, 0x80 ;  /* 0x0042000000007b1d */ /* 0x004fec0000010000 */
[----:B------:R-:W-:Y:S05]  /*ac60*/  @P0 BRA `(.L_x_241) ;  /* 0x0000000000340947 */ /* 0x000fea0003800000 */
[----:B------:R-:W-:Y:S01]  /*ac70*/  UIADD3 UR12, UPT, UPT, UR43, 0x1400, URZ ;  /* 0x000014002b0c7890 */ /* 0x000fe2000fffe0ff */
[----:B------:R-:W-:Y:S01]  /*ac80*/  R2UR UR9, R101 ;  /* 0x00000000650972ca */ /* 0x000fe200000e0000 */
[----:B------:R-:W-:Y:S01]  /*ac90*/  UIADD3 UR10, UP0, UPT, UR46, 0x680, URZ ;  /* 0x000006802e0a7890 */ /* 0x000fe2000ff1e0ff */
[----:B------:R-:W-:Y:S01]  /*aca0*/  R2UR UR8, R100 ;  /* 0x00000000640872ca */ /* 0x000fe200000e0000 */
[----:B------:R-:W-:Y:S02]  /*acb0*/  UMOV UR7, UR36 ;  /* 0x0000002400077c82 */ /* 0x000fe40008000000 */
[----:B------:R-:W-:Y:S01]  /*acc0*/  IMAD.U32 R114, RZ, RZ, UR12 ;  /* 0x0000000cff727e24 */ /* 0x000fe2000f8e00ff */
[----:B------:R-:W-:Y:S04]  /*acd0*/  UIADD3.X UR11, UPT, UPT, URZ, UR47, URZ, UP0, !UPT ;  /* 0x0000002fff0b7290 */ /* 0x000fe800087fe4ff */
[----:B------:R-:W-:Y:S03]  /*ace0*/  R2UR UR4, R114 ;  /* 0x00000000720472ca */ /* 0x000fe600000e0000 */
[----:B------:R-:W-:Y:S02]  /*acf0*/  USHF.L.U32 UR5, UR9, 0x6, URZ ;  /* 0x0000000609057899 */ /* 0x000fe400080006ff */
[----:B------:R-:W-:Y:S09]  /*ad00*/  USHF.L.U32 UR6, UR8, 0x6, URZ ;  /* 0x0000000608067899 */ /* 0x000ff200080006ff */
[----:B------:R2:W-:Y:S01]  /*ad10*/  UTMASTG.3D [UR4], [UR10] ;  /* 0x000000040a0073b5 */ /* 0x0005e20008010000 */
[----:B------:R0:W-:Y:S01]  /*ad20*/  UTMACMDFLUSH ;  /* 0x00000000000079b7 */ /* 0x0001e20000000000 */
[----:B--2---:R-:W-:Y:S04]  /*ad30*/  DEPBAR.LE SB0, 0x0 ;  /* 0x000080000000791a */ /* 0x004fe80000000000 */
.L_x_241:
[----:B------:R-:W-:Y:S05]  /*ad40*/  BSYNC.RECONVERGENT B0 ;  /* 0x0000000000007941 */ /* 0x000fea0003800200 */
.L_x_240:
[----:B------:R-:W-:Y:S01]  /*ad50*/  BAR.SYNC.DEFER_BLOCKING 0x1, 0x80 ;  /* 0x0042000000007b1d */ /* 0x000fe20000010000 */
[----:B------:R-:W-:Y:S01]  /*ad60*/  ISETP.NE.AND P2, PT, R115, RZ, PT ;  /* 0x000000ff7300720c */ /* 0x000fe20003f45270 */
[----:B------:R-:W-:Y:S01]  /*ad70*/  IMAD.IADD R101, R43, 0x1, R98 ;  /* 0x000000012b657824 */ /* 0x000fe200078e0262 */
[----:B------:R-:W-:Y:S01]  /*ad80*/  ISETP.NE.AND P0, PT, R116, 0x2, PT ;  /* 0x000000027400780c */ /* 0x000fe20003f05270 */
[----:B------:R-:W-:Y:S01]  /*ad90*/  IMAD.IADD R100, R44, 0x1, R99 ;  /* 0x000000012c647824 */ /* 0x000fe200078e0263 */
[----:B------:R-:W-:Y:S02]  /*ada0*/  ISETP.NE.AND P1, PT, R47, 0x4, PT ;  /* 0x000000042f00780c */ /* 0x000fe40003f25270 */
[----:B------:R-:W-:Y:S02]  /*adb0*/  SEL R2, RZ, 0x1, P0 ;  /* 0x00000001ff027807 */ /* 0x000fe40000000000 */
[----:B------:R-:W-:Y:S02]  /*adc0*/  SEL R0, RZ, 0x1, P1 ;  /* 0x00000001ff007807 */ /* 0x000fe40000800000 */
[----:B------:R-:W-:Y:S02]  /*add0*/  LOP3.LUT R112, R112, R2, RZ, 0x3c, !PT ;  /* 0x0000000270707212 */ /* 0x000fe400078e3cff */
[----:B------:R-:W-:Y:S02]  /*ade0*/  LOP3.LUT R113, R113, R0, RZ, 0x3c, !PT ;  /* 0x0000000071717212 */ /* 0x000fe400078e3cff */
[----:B------:R-:W-:Y:S02]  /*adf0*/  @P2 R2UR UR36, R110 ;  /* 0x000000006e2422ca */ /* 0x000fe400000e0000 */
[----:B------:R-:W-:Y:S02]  /*ae00*/  SEL R116, R116, RZ, P0 ;  /* 0x000000ff74747207 */ /* 0x000fe40000000000 */
[----:B------:R-:W-:Y:S01]  /*ae10*/  SEL R47, R47, RZ, P1 ;  /* 0x000000ff2f2f7207 */ /* 0x000fe20000800000 */
[----:B------:R-:W-:Y:S10]  /*ae20*/  @P2 BRA `(.L_x_242) ;  /* 0xffffffb400742947 */ /* 0x000ff4000383ffff */
[----:B------:R-:W-:Y:S05]  /*ae30*/  EXIT ;  /* 0x000000000000794d */ /* 0x000fea0003800000 */
.L_x_25:
[----:B--2---:R2:W4:Y:S02]  /*ae40*/  SYNCS.PHASECHK.TRANS64.TRYWAIT P0, [R2+URZ+0x2d0], R3 ;  /* 0x0002d003020075a7 */ /* 0x00452400080011ff */
[----:B----4-:R-:W-:Y:S05]  /*ae50*/  @!P0 NANOSLEEP.SYNCS 0x989680 ;  /* 0x009896800000895d */ /* 0x010fea0003900000 */
[----:B------:R-:W4:Y:S02]  /*ae60*/  @!P0 SYNCS.PHASECHK.TRANS64 P0, [R2+URZ+0x2d0], R3 ;  /* 0x0002d003020085a7 */ /* 0x000f2400080010ff */
[----:B----4-:R-:W-:Y:S05]  /*ae70*/  @!P0 BRA `(.L_x_25) ;  /* 0xfffffffc00f08947 */ /* 0x010fea000383ffff */
[----:B------:R-:W-:Y:S05]  /*ae80*/  BRA `(.L_x_243) ;  /* 0xffffff6c00407947 */ /* 0x000fea000383ffff */
.L_x_28:
[----:B------:R-:W-:-:S07]  /*ae90*/  MOV R2, UR33 ;  /* 0x0000002100027c02 */ /* 0x000fce0008000f00 */
.L_x_244:
[----:B-1----:R1:W2:Y:S02]  /*aea0*/  SYNCS.PHASECHK.TRANS64.TRYWAIT P0, [R2+URZ+0x120], R4 ;  /* 0x00012004020075a7 */ /* 0x0022a400080011ff */
[----:B--2---:R-:W-:Y:S05]  /*aeb0*/  @!P0 NANOSLEEP.SYNCS 0x989680 ;  /* 0x009896800000895d */ /* 0x004fea0003900000 */
[----:B------:R-:W2:Y:S02]  /*aec0*/  @!P0 SYNCS.PHASECHK.TRANS64 P0, [R2+URZ+0x120], R4 ;  /* 0x00012004020085a7 */ /* 0x000ea400080010ff */
[----:B--2---:R-:W-:Y:S05]  /*aed0*/  @!P0 BRA `(.L_x_244) ;  /* 0xfffffffc00f08947 */ /* 0x004fea000383ffff */
[----:B------:R-:W-:Y:S05]  /*aee0*/  BRA `(.L_x_27) ;  /* 0xffffff6c00a87947 */ /* 0x000fea000383ffff */
.L_x_35:
[----:B-1----:R-:W-:-:S07]  /*aef0*/  MOV R2, UR17 ;  /* 0x0000001100027c02 */ /* 0x002fce0008000f00 */
.L_x_245:
[----:B-1----:R1:W2:Y:S02]  /*af00*/  SYNCS.PHASECHK.TRANS64.TRYWAIT P0, [R2+URZ+0x120], R4 ;  /* 0x00012004020075a7 */ /* 0x0022a400080011ff */
[----:B--2---:R-:W-:Y:S05]  /*af10*/  @!P0 NANOSLEEP.SYNCS 0x989680 ;  /* 0x009896800000895d */ /* 0x004fea0003900000 */
[----:B------:R-:W2:Y:S02]  /*af20*/  @!P0 SYNCS.PHASECHK.TRANS64 P0, [R2+URZ+0x120], R4 ;  /* 0x00012004020085a7 */ /* 0x000ea400080010ff */
[----:B--2---:R-:W-:Y:S05]  /*af30*/  @!P0 BRA `(.L_x_245) ;  /* 0xfffffffc00f08947 */ /* 0x004fea000383ffff */
[----:B------:R-:W-:Y:S05]  /*af40*/  BRA `(.L_x_34) ;  /* 0xffffff7000687947 */ /* 0x000fea000383ffff */
.L_x_40:
[----:B-1----:R1:W2:Y:S02]  /*af50*/  SYNCS.PHASECHK.TRANS64.TRYWAIT P0, [R2+URZ+0x260], R3 ;  /* 0x00026003020075a7 */ /* 0x0022a400080011ff */
[----:B--2---:R-:W-:Y:S05]  /*af60*/  @!P0 NANOSLEEP.SYNCS 0x989680 ;  /* 0x009896800000895d */ /* 0x004fea0003900000 */
[----:B------:R-:W2:Y:S02]  /*af70*/  @!P0 SYNCS.PHASECHK.TRANS64 P0, [R2+URZ+0x260], R3 ;  /* 0x00026003020085a7 */ /* 0x000ea400080010ff */
[----:B--2---:R-:W-:Y:S05]  /*af80*/  @!P0 BRA `(.L_x_40) ;  /* 0xfffffffc00f08947 */ /* 0x004fea000383ffff */
[----:B------:R-:W-:Y:S05]  /*af90*/  BRA `(.L_x_246) ;  /* 0xffffff74000c7947 */ /* 0x000fea000383ffff */
.L_x_44:
[----:B---3--:R-:W-:-:S07]  /*afa0*/  MOV R0, UR5 ;  /* 0x0000000500007c02 */ /* 0x008fce0008000f00 */
.L_x_247:
[----:B-1----:R1:W2:Y:S02]  /*afb0*/  SYNCS.PHASECHK.TRANS64.TRYWAIT P0, [R0+URZ], R2 ;  /* 0x00000002000075a7 */ /* 0x0022a400080011ff */
[----:B--2---:R-:W-:Y:S05]  /*afc0*/  @!P0 NANOSLEEP.SYNCS 0x989680 ;  /* 0x009896800000895d */ /* 0x004fea0003900000 */
[----:B------:R-:W2:Y:S02]  /*afd0*/  @!P0 SYNCS.PHASECHK.TRANS64 P0, [R0+URZ], R2 ;  /* 0x00000002000085a7 */ /* 0x000ea400080010ff */
[----:B--2---:R-:W-:Y:S05]  /*afe0*/  @!P0 BRA `(.L_x_247) ;  /* 0xfffffffc00f08947 */ /* 0x004fea000383ffff */
[----:B------:R-:W-:Y:S05]  /*aff0*/  BRA `(.L_x_248) ;  /* 0xffffff78007c7947 */ /* 0x000fea000383ffff */
.L_x_45:
[----:B---3--:R-:W-:-:S07]  /*b000*/  MOV R0, UR5 ;  /* 0x0000000500007c02 */ /* 0x008fce0008000f00 */
.L_x_249:
[----:B-1----:R1:W2:Y:S02]  /*b010*/  SYNCS.PHASECHK.TRANS64.TRYWAIT P0, [R0+URZ], R3 ;  /* 0x00000003000075a7 */ /* 0x0022a400080011ff */
[----:B--2---:R-:W-:Y:S05]  /*b020*/  @!P0 NANOSLEEP.SYNCS 0x989680 ;  /* 0x009896800000895d */ /* 0x004fea0003900000 */
[----:B------:R-:W2:Y:S02]  /*b030*/  @!P0 SYNCS.PHASECHK.TRANS64 P0, [R0+URZ], R3 ;  /* 0x00000003000085a7 */ /* 0x000ea400080010ff */
[----:B--2---:R-:W-:Y:S05]  /*b040*/  @!P0 BRA `(.L_x_249) ;  /* 0xfffffffc00f08947 */ /* 0x004fea000383ffff */
[----:B------:R-:W-:Y:S05]  /*b050*/  BRA `(.L_x_250) ;  /* 0xffffff7800887947 */ /* 0x000fea000383ffff */
.L_x_46:
[----:B---3--:R-:W-:-:S07]  /*b060*/  MOV R0, UR5 ;  /* 0x0000000500007c02 */ /* 0x008fce0008000f00 */
.L_x_251:
[----:B-1----:R1:W2:Y:S02]  /*b070*/  SYNCS.PHASECHK.TRANS64.TRYWAIT P0, [R0+URZ], R3 ;  /* 0x00000003000075a7 */ /* 0x0022a400080011ff */
[----:B--2---:R-:W-:Y:S05]  /*b080*/  @!P0 NANOSLEEP.SYNCS 0x989680 ;  /* 0x009896800000895d */ /* 0x004fea0003900000 */
[----:B------:R-:W2:Y:S02]  /*b090*/  @!P0 SYNCS.PHASECHK.TRANS64 P0, [R0+URZ], R3 ;  /* 0x00000003000085a7 */ /* 0x000ea400080010ff */
[----:B--2---:R-:W-:Y:S05]  /*b0a0*/  @!P0 BRA `(.L_x_251) ;  /* 0xfffffffc00f08947 */ /* 0x004fea000383ffff */
[----:B------:R-:W-:Y:S05]  /*b0b0*/  BRA `(.L_x_252) ;  /* 0xffffff7800947947 */ /* 0x000fea000383ffff */
.L_x_47:
[----:B---3--:R-:W-:-:S07]  /*b0c0*/  MOV R0, UR5 ;  /* 0x0000000500007c02 */ /* 0x008fce0008000f00 */
.L_x_253:
[----:B-1----:R1:W2:Y:S02]  /*b0d0*/  SYNCS.PHASECHK.TRANS64.TRYWAIT P0, [R0+URZ], R3 ;  /* 0x00000003000075a7 */ /* 0x0022a400080011ff */
[----:B--2---:R-:W-:Y:S05]  /*b0e0*/  @!P0 NANOSLEEP.SYNCS 0x989680 ;  /* 0x009896800000895d */ /* 0x004fea0003900000 */
[----:B------:R-:W2:Y:S02]  /*b0f0*/  @!P0 SYNCS.PHASECHK.TRANS64 P0, [R0+URZ], R3 ;  /* 0x00000003000085a7 */ /* 0x000ea400080010ff */
[----:B--2---:R-:W-:Y:S05]  /*b100*/  @!P0 BRA `(.L_x_253) ;  /* 0xfffffffc00f08947 */ /* 0x004fea000383ffff */
[----:B------:R-:W-:Y:S05]  /*b110*/  BRA `(.L_x_254) ;  /* 0xffffff7800a07947 */ /* 0x000fea000383ffff */
.L_x_48:
[----:B---3--:R-:W-:-:S07]  /*b120*/  MOV R0, UR5 ;  /* 0x0000000500007c02 */ /* 0x008fce0008000f00 */
.L_x_255:
[----:B-1----:R1:W2:Y:S02]  /*b130*/  SYNCS.PHASECHK.TRANS64.TRYWAIT P0, [R0+URZ], R3 ;  /* 0x00000003000075a7 */ /* 0x0022a400080011ff */
[----:B--2---:R-:W-:Y:S05]  /*b140*/  @!P0 NANOSLEEP.SYNCS 0x989680 ;  /* 0x009896800000895d */ /* 0x004fea0003900000 */
[----:B------:R-:W2:Y:S02]  /*b150*/  @!P0 SYNCS.PHASECHK.TRANS64 P0, [R0+URZ], R3 ;  /* 0x00000003000085a7 */ /* 0x000ea400080010ff */
[----:B--2---:R-:W-:Y:S05]  /*b160*/  @!P0 BRA `(.L_x_255) ;  /* 0xfffffffc00f08947 */ /* 0x004fea000383ffff */
[----:B------:R-:W-:Y:S05]  /*b170*/  BRA `(.L_x_256) ;  /* 0xffffff7800ac7947 */ /* 0x000fea000383ffff */
.L_x_49:
[----:B---3--:R-:W-:-:S07]  /*b180*/  MOV R0, UR5 ;  /* 0x0000000500007c02 */ /* 0x008fce0008000f00 */
.L_x_257:
[----:B-1----:R1:W2:Y:S02]  /*b190*/  SYNCS.PHASECHK.TRANS64.TRYWAIT P0, [R0+URZ], R3 ;  /* 0x00000003000075a7 */ /* 0x0022a400080011ff */
[----:B--2---:R-:W-:Y:S05]  /*b1a0*/  @!P0 NANOSLEEP.SYNCS 0x989680 ;  /* 0x009896800000895d */ /* 0x004fea0003900000 */
[----:B------:R-:W2:Y:S02]  /*b1b0*/  @!P0 SYNCS.PHASECHK.TRANS64 P0, [R0+URZ], R3 ;  /* 0x00000003000085a7 */ /* 0x000ea400080010ff */
[----:B--2---:R-:W-:Y:S05]  /*b1c0*/  @!P0 BRA `(.L_x_257) ;  /* 0xfffffffc00f08947 */ /* 0x004fea000383ffff */
[----:B------:R-:W-:Y:S05]  /*b1d0*/  BRA `(.L_x_258) ;  /* 0xffffff7800b87947 */ /* 0x000fea000383ffff */
.L_x_50:
[----:B---3--:R-:W-:-:S07]  /*b1e0*/  MOV R0, UR5 ;  /* 0x0000000500007c02 */ /* 0x008fce0008000f00 */
.L_x_259:
[----:B-1----:R1:W2:Y:S02]  /*b1f0*/  SYNCS.PHASECHK.TRANS64.TRYWAIT P0, [R0+URZ], R3 ;  /* 0x00000003000075a7 */ /* 0x0022a400080011ff */
[----:B--2---:R-:W-:Y:S05]  /*b200*/  @!P0 NANOSLEEP.SYNCS 0x989680 ;  /* 0x009896800000895d */ /* 0x004fea0003900000 */
[----:B------:R-:W2:Y:S02]  /*b210*/  @!P0 SYNCS.PHASECHK.TRANS64 P0, [R0+URZ], R3 ;  /* 0x00000003000085a7 */ /* 0x000ea400080010ff */
[----:B--2---:R-:W-:Y:S05]  /*b220*/  @!P0 BRA `(.L_x_259) ;  /* 0xfffffffc00f08947 */ /* 0x004fea000383ffff */
[----:B------:R-:W-:Y:S05]  /*b230*/  BRA `(.L_x_260) ;  /* 0xffffff7800c47947 */ /* 0x000fea000383ffff */
.L_x_51:
[----:B---3--:R-:W-:-:S07]  /*b240*/  MOV R0, UR5 ;  /* 0x0000000500007c02 */ /* 0x008fce0008000f00 */
.L_x_261:
[----:B-1----:R1:W2:Y:S02]  /*b250*/  SYNCS.PHASECHK.TRANS64.TRYWAIT P0, [R0+URZ], R3 ;  /* 0x00000003000075a7 */ /* 0x0022a400080011ff */
[----:B--2---:R-:W-:Y:S05]  /*b260*/  @!P0 NANOSLEEP.SYNCS 0x989680 ;  /* 0x009896800000895d */ /* 0x004fea0003900000 */
[----:B------:R-:W2:Y:S02]  /*b270*/  @!P0 SYNCS.PHASECHK.TRANS64 P0, [R0+URZ], R3 ;  /* 0x00000003000085a7 */ /* 0x000ea400080010ff */
[----:B--2---:R-:W-:Y:S05]  /*b280*/  @!P0 BRA `(.L_x_261) ;  /* 0xfffffffc00f08947 */ /* 0x004fea000383ffff */
[----:B------:R-:W-:Y:S05]  /*b290*/  BRA `(.L_x_262) ;  /* 0xffffff7800d07947 */ /* 0x000fea000383ffff */
.L_x_52:
[----:B---3--:R-:W-:-:S07]  /*b2a0*/  MOV R0, UR5 ;  /* 0x0000000500007c02 */ /* 0x008fce0008000f00 */
.L_x_263:
[----:B-1----:R1:W2:Y:S02]  /*b2b0*/  SYNCS.PHASECHK.TRANS64.TRYWAIT P0, [R0+URZ], R3 ;  /* 0x00000003000075a7 */ /* 0x0022a400080011ff */
[----:B--2---:R-:W-:Y:S05]  /*b2c0*/  @!P0 NANOSLEEP.SYNCS 0x989680 ;  /* 0x009896800000895d */ /* 0x004fea0003900000 */
[----:B------:R-:W2:Y:S02]  /*b2d0*/  @!P0 SYNCS.PHASECHK.TRANS64 P0, [R0+URZ], R3 ;  /* 0x00000003000085a7 */ /* 0x000ea400080010ff */
[----:B--2---:R-:W-:Y:S05]  /*b2e0*/  @!P0 BRA `(.L_x_263) ;  /* 0xfffffffc00f08947 */ /* 0x004fea000383ffff */
[----:B------:R-:W-:Y:S05]  /*b2f0*/  BRA `(.L_x_264) ;  /* 0xffffff7800dc7947 */ /* 0x000fea000383ffff */
.L_x_53:
[----:B---3--:R-:W-:-:S07]  /*b300*/  MOV R0, UR5 ;  /* 0x0000000500007c02 */ /* 0x008fce0008000f00 */
.L_x_265:
[----:B-1----:R1:W2:Y:S02]  /*b310*/  SYNCS.PHASECHK.TRANS64.TRYWAIT P0, [R0+URZ], R3 ;  /* 0x00000003000075a7 */ /* 0x0022a400080011ff */
[----:B--2---:R-:W-:Y:S05]  /*b320*/  @!P0 NANOSLEEP.SYNCS 0x989680 ;  /* 0x009896800000895d */ /* 0x004fea0003900000 */
[----:B------:R-:W2:Y:S02]  /*b330*/  @!P0 SYNCS.PHASECHK.TRANS64 P0, [R0+URZ], R3 ;  /* 0x00000003000085a7 */ /* 0x000ea400080010ff */
[----:B--2---:R-:W-:Y:S05]  /*b340*/  @!P0 BRA `(.L_x_265) ;  /* 0xfffffffc00f08947 */ /* 0x004fea000383ffff */
[----:B------:R-:W-:Y:S05]  /*b350*/  BRA `(.L_x_266) ;  /* 0xffffff7800e87947 */ /* 0x000fea000383ffff */
.L_x_54:
[----:B---3--:R-:W-:-:S07]  /*b360*/  MOV R0, UR5 ;  /* 0x0000000500007c02 */ /* 0x008fce0008000f00 */
.L_x_267:
[----:B-1----:R1:W2:Y:S02]  /*b370*/  SYNCS.PHASECHK.TRANS64.TRYWAIT P0, [R0+URZ], R3 ;  /* 0x00000003000075a7 */ /* 0x0022a400080011ff */
[----:B--2---:R-:W-:Y:S05]  /*b380*/  @!P0 NANOSLEEP.SYNCS 0x989680 ;  /* 0x009896800000895d */ /* 0x004fea0003900000 */
[----:B------:R-:W2:Y:S02]  /*b390*/  @!P0 SYNCS.PHASECHK.TRANS64 P0, [R0+URZ], R3 ;  /* 0x00000003000085a7 */ /* 0x000ea400080010ff */
[----:B--2---:R-:W-:Y:S05]  /*b3a0*/  @!P0 BRA `(.L_x_267) ;  /* 0xfffffffc00f08947 */ /* 0x004fea000383ffff */
[----:B------:R-:W-:Y:S05]  /*b3b0*/  BRA `(.L_x_268) ;  /* 0xffffff7800f47947 */ /* 0x000fea000383ffff */
.L_x_55:
[----:B---3--:R-:W-:-:S07]  /*b3c0*/  MOV R0, UR5 ;  /* 0x0000000500007c02 */ /* 0x008fce0008000f00 */
.L_x_269:
[----:B-1----:R1:W2:Y:S02]  /*b3d0*/  SYNCS.PHASECHK.TRANS64.TRYWAIT P0, [R0+URZ], R3 ;  /* 0x00000003000075a7 */ /* 0x0022a400080011ff */
[----:B--2---:R-:W-:Y:S05]  /*b3e0*/  @!P0 NANOSLEEP.SYNCS 0x989680 ;  /* 0x009896800000895d */ /* 0x004fea0003900000 */
[----:B------:R-:W2:Y:S02]  /*b3f0*/  @!P0 SYNCS.PHASECHK.TRANS64 P0, [R0+URZ], R3 ;  /* 0x00000003000085a7 */ /* 0x000ea400080010ff */
[----:B--2---:R-:W-:Y:S05]  /*b400*/  @!P0 BRA `(.L_x_269) ;  /* 0xfffffffc00f08947 */ /* 0x004fea000383ffff */
[----:B------:R-:W-:Y:S05]  /*b410*/  BRA `(.L_x_270) ;  /* 0xffffff7c00007947 */ /* 0x000fea000383ffff */
.L_x_56:
[----:B---3--:R-:W-:-:S07]  /*b420*/  MOV R0, UR5 ;  /* 0x0000000500007c02 */ /* 0x008fce0008000f00 */
.L_x_271:
[----:B-1----:R1:W2:Y:S02]  /*b430*/  SYNCS.PHASECHK.TRANS64.TRYWAIT P0, [R0+URZ], R3 ;  /* 0x00000003000075a7 */ /* 0x0022a400080011ff */
[----:B--2---:R-:W-:Y:S05]  /*b440*/  @!P0 NANOSLEEP.SYNCS 0x989680 ;  /* 0x009896800000895d */ /* 0x004fea0003900000 */
[----:B------:R-:W2:Y:S02]  /*b450*/  @!P0 SYNCS.PHASECHK.TRANS64 P0, [R0+URZ], R3 ;  /* 0x00000003000085a7 */ /* 0x000ea400080010ff */
[----:B--2---:R-:W-:Y:S05]  /*b460*/  @!P0 BRA `(.L_x_271) ;  /* 0xfffffffc00f08947 */ /* 0x004fea000383ffff */
[----:B------:R-:W-:Y:S05]  /*b470*/  BRA `(.L_x_272) ;  /* 0xffffff7c000c7947 */ /* 0x000fea000383ffff */
.L_x_57:
[----:B---3--:R-:W-:-:S07]  /*b480*/  MOV R0, UR5 ;  /* 0x0000000500007c02 */ /* 0x008fce0008000f00 */
.L_x_273:
[----:B-1----:R1:W2:Y:S02]  /*b490*/  SYNCS.PHASECHK.TRANS64.TRYWAIT P0, [R0+URZ], R3 ;  /* 0x00000003000075a7 */ /* 0x0022a400080011ff */
[----:B--2---:R-:W-:Y:S05]  /*b4a0*/  @!P0 NANOSLEEP.SYNCS 0x989680 ;  /* 0x009896800000895d */ /* 0x004fea0003900000 */
[----:B------:R-:W2:Y:S02]  /*b4b0*/  @!P0 SYNCS.PHASECHK.TRANS64 P0, [R0+URZ], R3 ;  /* 0x00000003000085a7 */ /* 0x000ea400080010ff */
[----:B--2---:R-:W-:Y:S05]  /*b4c0*/  @!P0 BRA `(.L_x_273) ;  /* 0xfffffffc00f08947 */ /* 0x004fea000383ffff */
[----:B------:R-:W-:Y:S05]  /*b4d0*/  BRA `(.L_x_274) ;  /* 0xffffff7c00187947 */ /* 0x000fea000383ffff */
.L_x_58:
[----:B---3--:R-:W-:-:S07]  /*b4e0*/  MOV R0, UR5 ;  /* 0x0000000500007c02 */ /* 0x008fce0008000f00 */
.L_x_275:
[----:B-1----:R1:W2:Y:S02]  /*b4f0*/  SYNCS.PHASECHK.TRANS64.TRYWAIT P0, [R0+URZ], R3 ;  /* 0x00000003000075a7 */ /* 0x0022a400080011ff */
[----:B--2---:R-:W-:Y:S05]  /*b500*/  @!P0 NANOSLEEP.SYNCS 0x989680 ;  /* 0x009896800000895d */ /* 0x004fea0003900000 */
[----:B------:R-:W2:Y:S02]  /*b510*/  @!P0 SYNCS.PHASECHK.TRANS64 P0, [R0+URZ], R3 ;  /* 0x00000003000085a7 */ /* 0x000ea400080010ff */
[----:B--2---:R-:W-:Y:S05]  /*b520*/  @!P0 BRA `(.L_x_275) ;  /* 0xfffffffc00f08947 */ /* 0x004fea000383ffff */
[----:B------:R-:W-:Y:S05]  /*b530*/  BRA `(.L_x_276) ;  /* 0xffffff7c00247947 */ /* 0x000fea000383ffff */
.L_x_59:
[----:B---3--:R-:W-:-:S07]  /*b540*/  MOV R0, UR5 ;  /* 0x0000000500007c02 */ /* 0x008fce0008000f00 */
.L_x_277:
[----:B-1----:R1:W2:Y:S02]  /*b550*/  SYNCS.PHASECHK.TRANS64.TRYWAIT P0, [R0+URZ], R3 ;  /* 0x00000003000075a7 */ /* 0x0022a400080011ff */
[----:B--2---:R-:W-:Y:S05]  /*b560*/  @!P0 NANOSLEEP.SYNCS 0x989680 ;  /* 0x009896800000895d */ /* 0x004fea0003900000 */
[----:B------:R-:W2:Y:S02]  /*b570*/  @!P0 SYNCS.PHASECHK.TRANS64 P0, [R0+URZ], R3 ;  /* 0x00000003000085a7 */ /* 0x000ea400080010ff */
[----:B--2---:R-:W-:Y:S05]  /*b580*/  @!P0 BRA `(.L_x_277) ;  /* 0xfffffffc00f08947 */ /* 0x004fea000383ffff */
[----:B------:R-:W-:Y:S05]  /*b590*/  BRA `(.L_x_278) ;  /* 0xffffff7c00307947 */ /* 0x000fea000383ffff */
.L_x_60:
[----:B---3--:R-:W-:-:S07]  /*b5a0*/  MOV R0, UR5 ;  /* 0x0000000500007c02 */ /* 0x008fce0008000f00 */
.L_x_279:
[----:B-1----:R1:W2:Y:S02]  /*b5b0*/  SYNCS.PHASECHK.TRANS64.TRYWAIT P0, [R0+URZ], R3 ;  /* 0x00000003000075a7 */ /* 0x0022a400080011ff */
[----:B--2---:R-:W-:Y:S05]  /*b5c0*/  @!P0 NANOSLEEP.SYNCS 0x989680 ;  /* 0x009896800000895d */ /* 0x004fea0003900000 */
[----:B------:R-:W2:Y:S02]  /*b5d0*/  @!P0 SYNCS.PHASECHK.TRANS64 P0, [R0+URZ], R3 ;  /* 0x00000003000085a7 */ /* 0x000ea400080010ff */
[----:B--2---:R-:W-:Y:S05]  /*b5e0*/  @!P0 BRA `(.L_x_279) ;  /* 0xfffffffc00f08947 */ /* 0x004fea000383ffff */
[----:B------:R-:W-:Y:S05]  /*b5f0*/  BRA `(.L_x_280) ;  /* 0xffffff7c003c7947 */ /* 0x000fea000383ffff */
.L_x_61:
[----:B---3--:R-:W-:-:S07]  /*b600*/  MOV R0, UR5 ;  /* 0x0000000500007c02 */ /* 0x008fce0008000f00 */
.L_x_281:
[----:B-1----:R1:W2:Y:S02]  /*b610*/  SYNCS.PHASECHK.TRANS64.TRYWAIT P0, [R0+URZ], R3 ;  /* 0x00000003000075a7 */ /* 0x0022a400080011ff */
[----:B--2---:R-:W-:Y:S05]  /*b620*/  @!P0 NANOSLEEP.SYNCS 0x989680 ;  /* 0x009896800000895d */ /* 0x004fea0003900000 */
[----:B------:R-:W2:Y:S02]  /*b630*/  @!P0 SYNCS.PHASECHK.TRANS64 P0, [R0+URZ], R3 ;  /* 0x00000003000085a7 */ /* 0x000ea400080010ff */
[----:B--2---:R-:W-:Y:S05]  /*b640*/  @!P0 BRA `(.L_x_281) ;  /* 0xfffffffc00f08947 */ /* 0x004fea000383ffff */
[----:B------:R-:W-:Y:S05]  /*b650*/  BRA `(.L_x_282) ;  /* 0xffffff7c00487947 */ /* 0x000fea000383ffff */
.L_x_62:
[----:B---3--:R-:W-:-:S07]  /*b660*/  MOV R0, UR5 ;  /* 0x0000000500007c02 */ /* 0x008fce0008000f00 */
.L_x_283:
[----:B-1----:R1:W2:Y:S02]  /*b670*/  SYNCS.PHASECHK.TRANS64.TRYWAIT P0, [R0+URZ], R3 ;  /* 0x00000003000075a7 */ /* 0x0022a400080011ff */
[----:B--2---:R-:W-:Y:S05]  /*b680*/  @!P0 NANOSLEEP.SYNCS 0x989680 ;  /* 0x009896800000895d */ /* 0x004fea0003900000 */
[----:B------:R-:W2:Y:S02]  /*b690*/  @!P0 SYNCS.PHASECHK.TRANS64 P0, [R0+URZ], R3 ;  /* 0x00000003000085a7 */ /* 0x000ea400080010ff */
[----:B--2---:R-:W-:Y:S05]  /*b6a0*/  @!P0 BRA `(.L_x_283) ;  /* 0xfffffffc00f08947 */ /* 0x004fea000383ffff */
[----:B------:R-:W-:Y:S05]  /*b6b0*/  BRA `(.L_x_284) ;  /* 0xffffff7c00547947 */ /* 0x000fea000383ffff */
.L_x_63:
[----:B---3--:R-:W-:-:S07]  /*b6c0*/  MOV R0, UR5 ;  /* 0x0000000500007c02 */ /* 0x008fce0008000f00 */
.L_x_285:
[----:B-1----:R1:W2:Y:S02]  /*b6d0*/  SYNCS.PHASECHK.TRANS64.TRYWAIT P0, [R0+URZ], R3 ;  /* 0x00000003000075a7 */ /* 0x0022a400080011ff */
[----:B--2---:R-:W-:Y:S05]  /*b6e0*/  @!P0 NANOSLEEP.SYNCS 0x989680 ;  /* 0x009896800000895d */ /* 0x004fea0003900000 */
[----:B------:R-:W2:Y:S02]  /*b6f0*/  @!P0 SYNCS.PHASECHK.TRANS64 P0, [R0+URZ], R3 ;  /* 0x00000003000085a7 */ /* 0x000ea400080010ff */
[----:B--2---:R-:W-:Y:S05]  /*b700*/  @!P0 BRA `(.L_x_285) ;  /* 0xfffffffc00f08947 */ /* 0x004fea000383ffff */
[----:B------:R-:W-:Y:S05]  /*b710*/  BRA `(.L_x_286) ;  /* 0xffffff7c00607947 */ /* 0x000fea000383ffff */
.L_x_64:
[----:B---3--:R-:W-:-:S07]  /*b720*/  MOV R0, UR5 ;  /* 0x0000000500007c02 */ /* 0x008fce0008000f00 */
.L_x_287:
[----:B-1----:R1:W2:Y:S02]  /*b730*/  SYNCS.PHASECHK.TRANS64.TRYWAIT P0, [R0+URZ], R3 ;  /* 0x00000003000075a7 */ /* 0x0022a400080011ff */
[----:B--2---:R-:W-:Y:S05]  /*b740*/  @!P0 NANOSLEEP.SYNCS 0x989680 ;  /* 0x009896800000895d */ /* 0x004fea0003900000 */
[----:B------:R-:W2:Y:S02]  /*b750*/  @!P0 SYNCS.PHASECHK.TRANS64 P0, [R0+URZ], R3 ;  /* 0x00000003000085a7 */ /* 0x000ea400080010ff */
[----:B--2---:R-:W-:Y:S05]  /*b760*/  @!P0 BRA `(.L_x_287) ;  /* 0xfffffffc00f08947 */ /* 0x004fea000383ffff */
[----:B------:R-:W-:Y:S05]  /*b770*/  BRA `(.L_x_288) ;  /* 0xffffff7c006c7947 */ /* 0x000fea000383ffff */
.L_x_65:
[----:B---3--:R-:W-:-:S07]  /*b780*/  MOV R0, UR5 ;  /* 0x0000000500007c02 */ /* 0x008fce0008000f00 */
.L_x_289:
[----:B-1----:R1:W2:Y:S02]  /*b790*/  SYNCS.PHASECHK.TRANS64.TRYWAIT P0, [R0+URZ], R3 ;  /* 0x00000003000075a7 */ /* 0x0022a400080011ff */
[----:B--2---:R-:W-:Y:S05]  /*b7a0*/  @!P0 NANOSLEEP.SYNCS 0x989680 ;  /* 0x009896800000895d */ /* 0x004fea0003900000 */
[----:B------:R-:W2:Y:S02]  /*b7b0*/  @!P0 SYNCS.PHASECHK.TRANS64 P0, [R0+URZ], R3 ;  /* 0x00000003000085a7 */ /* 0x000ea400080010ff */
[----:B--2---:R-:W-:Y:S05]  /*b7c0*/  @!P0 BRA `(.L_x_289) ;  /* 0xfffffffc00f08947 */ /* 0x004fea000383ffff */
[----:B------:R-:W-:Y:S05]  /*b7d0*/  BRA `(.L_x_290) ;  /* 0xffffff7c00787947 */ /* 0x000fea000383ffff */
.L_x_66:
[----:B---3--:R-:W-:-:S07]  /*b7e0*/  MOV R0, UR5 ;  /* 0x0000000500007c02 */ /* 0x008fce0008000f00 */
.L_x_291:
[----:B-1----:R1:W2:Y:S02]  /*b7f0*/  SYNCS.PHASECHK.TRANS64.TRYWAIT P0, [R0+URZ], R3 ;  /* 0x00000003000075a7 */ /* 0x0022a400080011ff */
[----:B--2---:R-:W-:Y:S05]  /*b800*/  @!P0 NANOSLEEP.SYNCS 0x989680 ;  /* 0x009896800000895d */ /* 0x004fea0003900000 */
[----:B------:R-:W2:Y:S02]  /*b810*/  @!P0 SYNCS.PHASECHK.TRANS64 P0, [R0+URZ], R3 ;  /* 0x00000003000085a7 */ /* 0x000ea400080010ff */
[----:B--2---:R-:W-:Y:S05]  /*b820*/  @!P0 BRA `(.L_x_291) ;  /* 0xfffffffc00f08947 */ /* 0x004fea000383ffff */
[----:B------:R-:W-:Y:S05]  /*b830*/  BRA `(.L_x_292) ;  /* 0xffffff7c00847947 */ /* 0x000fea000383ffff */
.L_x_67:
[----:B---3--:R-:W-:-:S07]  /*b840*/  MOV R0, UR5 ;  /* 0x0000000500007c02 */ /* 0x008fce0008000f00 */
.L_x_293:
[----:B-1----:R1:W2:Y:S02]  /*b850*/  SYNCS.PHASECHK.TRANS64.TRYWAIT P0, [R0+URZ], R3 ;  /* 0x00000003000075a7 */ /* 0x0022a400080011ff */
[----:B--2---:R-:W-:Y:S05]  /*b860*/  @!P0 NANOSLEEP.SYNCS 0x989680 ;  /* 0x009896800000895d */ /* 0x004fea0003900000 */
[----:B------:R-:W2:Y:S02]  /*b870*/  @!P0 SYNCS.PHASECHK.TRANS64 P0, [R0+URZ], R3 ;  /* 0x00000003000085a7 */ /* 0x000ea400080010ff */
[----:B--2---:R-:W-:Y:S05]  /*b880*/  @!P0 BRA `(.L_x_293) ;  /* 0xfffffffc00f08947 */ /* 0x004fea000383ffff */
[----:B------:R-:W-:Y:S05]  /*b890*/  BRA `(.L_x_294) ;  /* 0xffffff7c00907947 */ /* 0x000fea000383ffff */
.L_x_68:
[----:B---3--:R-:W-:-:S07]  /*b8a0*/  MOV R0, UR5 ;  /* 0x0000000500007c02 */ /* 0x008fce0008000f00 */
.L_x_295:
[----:B-1----:R1:W2:Y:S02]  /*b8b0*/  SYNCS.PHASECHK.TRANS64.TRYWAIT P0, [R0+URZ], R3 ;  /* 0x00000003000075a7 */ /* 0x0022a400080011ff */
[----:B--2---:R-:W-:Y:S05]  /*b8c0*/  @!P0 NANOSLEEP.SYNCS 0x989680 ;  /* 0x009896800000895d */ /* 0x004fea0003900000 */
[----:B------:R-:W2:Y:S02]  /*b8d0*/  @!P0 SYNCS.PHASECHK.TRANS64 P0, [R0+URZ], R3 ;  /* 0x00000003000085a7 */ /* 0x000ea400080010ff */
[----:B--2---:R-:W-:Y:S05]  /*b8e0*/  @!P0 BRA `(.L_x_295) ;  /* 0xfffffffc00f08947 */ /* 0x004fea000383ffff */
[----:B------:R-:W-:Y:S05]  /*b8f0*/  BRA `(.L_x_296) ;  /* 0xffffff7c009c7947 */ /* 0x000fea000383ffff */
.L_x_69:
[----:B---3--:R-:W-:-:S07]  /*b900*/  MOV R0, UR5 ;  /* 0x0000000500007c02 */ /* 0x008fce0008000f00 */
.L_x_297:
[----:B-1----:R1:W2:Y:S02]  /*b910*/  SYNCS.PHASECHK.TRANS64.TRYWAIT P0, [R0+URZ], R3 ;  /* 0x00000003000075a7 */ /* 0x0022a400080011ff */
[----:B--2---:R-:W-:Y:S05]  /*b920*/  @!P0 NANOSLEEP.SYNCS 0x989680 ;  /* 0x009896800000895d */ /* 0x004fea0003900000 */
[----:B------:R-:W2:Y:S02]  /*b930*/  @!P0 SYNCS.PHASECHK.TRANS64 P0, [R0+URZ], R3 ;  /* 0x00000003000085a7 */ /* 0x000ea400080010ff */
[----:B--2---:R-:W-:Y:S05]  /*b940*/  @!P0 BRA `(.L_x_297) ;  /* 0xfffffffc00f08947 */ /* 0x004fea000383ffff */
[----:B------:R-:W-:Y:S05]  /*b950*/  BRA `(.L_x_298) ;  /* 0xffffff7c00a87947 */ /* 0x000fea000383ffff */
.L_x_70:
[----:B---3--:R-:W-:-:S07]  /*b960*/  MOV R0, UR5 ;  /* 0x0000000500007c02 */ /* 0x008fce0008000f00 */
.L_x_299:
[----:B-1----:R1:W2:Y:S02]  /*b970*/  SYNCS.PHASECHK.TRANS64.TRYWAIT P0, [R0+URZ], R3 ;  /* 0x00000003000075a7 */ /* 0x0022a400080011ff */
[----:B--2---:R-:W-:Y:S05]  /*b980*/  @!P0 NANOSLEEP.SYNCS 0x989680 ;  /* 0x009896800000895d */ /* 0x004fea0003900000 */
[----:B------:R-:W2:Y:S02]  /*b990*/  @!P0 SYNCS.PHASECHK.TRANS64 P0, [R0+URZ], R3 ;  /* 0x00000003000085a7 */ /* 0x000ea400080010ff */
[----:B--2---:R-:W-:Y:S05]  /*b9a0*/  @!P0 BRA `(.L_x_299) ;  /* 0xfffffffc00f08947 */ /* 0x004fea000383ffff */
[----:B------:R-:W-:Y:S05]  /*b9b0*/  BRA `(.L_x_300) ;  /* 0xffffff7c00b47947 */ /* 0x000fea000383ffff */
.L_x_71:
[----:B---3--:R-:W-:-:S07]  /*b9c0*/  MOV R0, UR5 ;  /* 0x0000000500007c02 */ /* 0x008fce0008000f00 */
.L_x_301:
[----:B-1----:R1:W2:Y:S02]  /*b9d0*/  SYNCS.PHASECHK.TRANS64.TRYWAIT P0, [R0+URZ], R3 ;  /* 0x00000003000075a7 */ /* 0x0022a400080011ff */
[----:B--2---:R-:W-:Y:S05]  /*b9e0*/  @!P0 NANOSLEEP.SYNCS 0x989680 ;  /* 0x009896800000895d */ /* 0x004fea0003900000 */
[----:B------:R-:W2:Y:S02]  /*b9f0*/  @!P0 SYNCS.PHASECHK.TRANS64 P0, [R0+URZ], R3 ;  /* 0x00000003000085a7 */ /* 0x000ea400080010ff */
[----:B--2---:R-:W-:Y:S05]  /*ba00*/  @!P0 BRA `(.L_x_301) ;  /* 0xfffffffc00f08947 */ /* 0x004fea000383ffff */
[----:B------:R-:W-:Y:S05]  /*ba10*/  BRA `(.L_x_302) ;  /* 0xffffff7c00c07947 */ /* 0x000fea000383ffff */
.L_x_72:
[----:B---3--:R-:W-:-:S07]  /*ba20*/  MOV R0, UR5 ;  /* 0x0000000500007c02 */ /* 0x008fce0008000f00 */
.L_x_303:
[----:B-1----:R1:W2:Y:S02]  /*ba30*/  SYNCS.PHASECHK.TRANS64.TRYWAIT P0, [R0+URZ], R3 ;  /* 0x00000003000075a7 */ /* 0x0022a400080011ff */
[----:B--2---:R-:W-:Y:S05]  /*ba40*/  @!P0 NANOSLEEP.SYNCS 0x989680 ;  /* 0x009896800000895d */ /* 0x004fea0003900000 */
[----:B------:R-:W2:Y:S02]  /*ba50*/  @!P0 SYNCS.PHASECHK.TRANS64 P0, [R0+URZ], R3 ;  /* 0x00000003000085a7 */ /* 0x000ea400080010ff */
[----:B--2---:R-:W-:Y:S05]  /*ba60*/  @!P0 BRA `(.L_x_303) ;  /* 0xfffffffc00f08947 */ /* 0x004fea000383ffff */
[----:B------:R-:W-:Y:S05]  /*ba70*/  BRA `(.L_x_304) ;  /* 0xffffff7c00cc7947 */ /* 0x000fea000383ffff */
.L_x_73:
[----:B---3--:R-:W-:-:S07]  /*ba80*/  MOV R0, UR5 ;  /* 0x0000000500007c02 */ /* 0x008fce0008000f00 */
.L_x_305:
[----:B-1----:R1:W2:Y:S02]  /*ba90*/  SYNCS.PHASECHK.TRANS64.TRYWAIT P0, [R0+URZ], R3 ;  /* 0x00000003000075a7 */ /* 0x0022a400080011ff */
[----:B--2---:R-:W-:Y:S05]  /*baa0*/  @!P0 NANOSLEEP.SYNCS 0x989680 ;  /* 0x009896800000895d */ /* 0x004fea0003900000 */
[----:B------:R-:W2:Y:S02]  /*bab0*/  @!P0 SYNCS.PHASECHK.TRANS64 P0, [R0+URZ], R3 ;  /* 0x00000003000085a7 */ /* 0x000ea400080010ff */
[----:B--2---:R-:W-:Y:S05]  /*bac0*/  @!P0 BRA `(.L_x_305) ;  /* 0xfffffffc00f08947 */ /* 0x004fea000383ffff */
[----:B------:R-:W-:Y:S05]  /*bad0*/  BRA `(.L_x_306) ;  /* 0xffffff7c00d87947 */ /* 0x000fea000383ffff */
.L_x_74:
[----:B---3--:R-:W-:-:S07]  /*bae0*/  MOV R0, UR5 ;  /* 0x0000000500007c02 */ /* 0x008fce0008000f00 */
.L_x_307:
[----:B-1----:R1:W2:Y:S02]  /*baf0*/  SYNCS.PHASECHK.TRANS64.TRYWAIT P0, [R0+URZ], R3 ;  /* 0x00000003000075a7 */ /* 0x0022a400080011ff */
[----:B--2---:R-:W-:Y:S05]  /*bb00*/  @!P0 NANOSLEEP.SYNCS 0x989680 ;  /* 0x009896800000895d */ /* 0x004fea0003900000 */
[----:B------:R-:W2:Y:S02]  /*bb10*/  @!P0 SYNCS.PHASECHK.TRANS64 P0, [R0+URZ], R3 ;  /* 0x00000003000085a7 */ /* 0x000ea400080010ff */
[----:B--2---:R-:W-:Y:S05]  /*bb20*/  @!P0 BRA `(.L_x_307) ;  /* 0xfffffffc00f08947 */ /* 0x004fea000383ffff */
[----:B------:R-:W-:Y:S05]  /*bb30*/  BRA `(.L_x_308) ;  /* 0xffffff7c00e47947 */ /* 0x000fea000383ffff */
.L_x_75:
[----:B---3--:R-:W-:-:S07]  /*bb40*/  MOV R0, UR5 ;  /* 0x0000000500007c02 */ /* 0x008fce0008000f00 */
.L_x_309:
[----:B-1----:R1:W2:Y:S02]  /*bb50*/  SYNCS.PHASECHK.TRANS64.TRYWAIT P0, [R0+URZ], R3 ;  /* 0x00000003000075a7 */ /* 0x0022a400080011ff */
[----:B--2---:R-:W-:Y:S05]  /*bb60*/  @!P0 NANOSLEEP.SYNCS 0x989680 ;  /* 0x009896800000895d */ /* 0x004fea0003900000 */
[----:B------:R-:W2:Y:S02]  /*bb70*/  @!P0 SYNCS.PHASECHK.TRANS64 P0, [R0+URZ], R3 ;  /* 0x00000003000085a7 */ /* 0x000ea400080010ff */
[----:B--2---:R-:W-:Y:S05]  /*bb80*/  @!P0 BRA `(.L_x_309) ;  /* 0xfffffffc00f08947 */ /* 0x004fea000383ffff */
[----:B------:R-:W-:Y:S05]  /*bb90*/  BRA `(.L_x_310) ;  /* 0xffffff7c00f07947 */ /* 0x000fea000383ffff */
.L_x_76:
[----:B---3--:R-:W-:-:S07]  /*bba0*/  MOV R0, UR5 ;  /* 0x0000000500007c02 */ /* 0x008fce0008000f00 */
.L_x_311:
[----:B-1----:R1:W2:Y:S02]  /*bbb0*/  SYNCS.PHASECHK.TRANS64.TRYWAIT P0, [R0+URZ], R3 ;  /* 0x00000003000075a7 */ /* 0x0022a400080011ff */
[----:B--2---:R-:W-:Y:S05]  /*bbc0*/  @!P0 NANOSLEEP.SYNCS 0x989680 ;  /* 0x009896800000895d */ /* 0x004fea0003900000 */
[----:B------:R-:W2:Y:S02]  /*bbd0*/  @!P0 SYNCS.PHASECHK.TRANS64 P0, [R0+URZ], R3 ;  /* 0x00000003000085a7 */ /* 0x000ea400080010ff */
[----:B--2---:R-:W-:Y:S05]  /*bbe0*/  @!P0 BRA `(.L_x_311) ;  /* 0xfffffffc00f08947 */ /* 0x004fea000383ffff */
[----:B------:R-:W-:Y:S05]  /*bbf0*/  BRA `(.L_x_312) ;  /* 0xffffff7c00fc7947 */ /* 0x000fea000383ffff */
.L_x_77:
[----:B---3--:R-:W-:-:S07]  /*bc00*/  MOV R0, UR5 ;  /* 0x0000000500007c02 */ /* 0x008fce0008000f00 */
.L_x_313:
[----:B-1----:R1:W2:Y:S02]  /*bc10*/  SYNCS.PHASECHK.TRANS64.TRYWAIT P0, [R0+URZ], R3 ;  /* 0x00000003000075a7 */ /* 0x0022a400080011ff */
[----:B--2---:R-:W-:Y:S05]  /*bc20*/  @!P0 NANOSLEEP.SYNCS 0x989680 ;  /* 0x009896800000895d */ /* 0x004fea0003900000 */
[----:B------:R-:W2:Y:S02]  /*bc30*/  @!P0 SYNCS.PHASECHK.TRANS64 P0, [R0+URZ], R3 ;  /* 0x00000003000085a7 */ /* 0x000ea400080010ff */
[----:B--2---:R-:W-:Y:S05]  /*bc40*/  @!P0 BRA `(.L_x_313) ;  /* 0xfffffffc00f08947 */ /* 0x004fea000383ffff */
[----:B------:R-:W-:Y:S05]  /*bc50*/  BRA `(.L_x_314) ;  /* 0xffffff8000087947 */ /* 0x000fea000383ffff */
.L_x_78:
[----:B---3--:R-:W-:-:S07]  /*bc60*/  MOV R0, UR5 ;  /* 0x0000000500007c02 */ /* 0x008fce0008000f00 */
.L_x_315:
[----:B-1----:R1:W2:Y:S02]  /*bc70*/  SYNCS.PHASECHK.TRANS64.TRYWAIT P0, [R0+URZ], R3 ;  /* 0x00000003000075a7 */ /* 0x0022a400080011ff */
[----:B--2---:R-:W-:Y:S05]  /*bc80*/  @!P0 NANOSLEEP.SYNCS 0x989680 ;  /* 0x009896800000895d */ /* 0x004fea0003900000 */
[----:B------:R-:W2:Y:S02]  /*bc90*/  @!P0 SYNCS.PHASECHK.TRANS64 P0, [R0+URZ], R3 ;  /* 0x00000003000085a7 */ /* 0x000ea400080010ff */
[----:B--2---:R-:W-:Y:S05]  /*bca0*/  @!P0 BRA `(.L_x_315) ;  /* 0xfffffffc00f08947 */ /* 0x004fea000383ffff */
[----:B------:R-:W-:Y:S05]  /*bcb0*/  BRA `(.L_x_316) ;  /* 0xffffff8000147947 */ /* 0x000fea000383ffff */
.L_x_81:
[----:B-1----:R1:W2:Y:S02]  /*bcc0*/  SYNCS.PHASECHK.TRANS64.TRYWAIT P0, [R0+URZ+0x2c0], R4 ;  /* 0x0002c004000075a7 */ /* 0x0022a400080011ff */
[----:B--2---:R-:W-:Y:S05]  /*bcd0*/  @!P0 NANOSLEEP.SYNCS 0x989680 ;  /* 0x009896800000895d */ /* 0x004fea0003900000 */
[----:B------:R-:W2:Y:S02]  /*bce0*/  @!P0 SYNCS.PHASECHK.TRANS64 P0, [R0+URZ+0x2c0], R4 ;  /* 0x0002c004000085a7 */ /* 0x000ea400080010ff */
[----:B--2---:R-:W-:Y:S05]  /*bcf0*/  @!P0 BRA `(.L_x_81) ;  /* 0xfffffffc00f08947 */ /* 0x004fea000383ffff */
[----:B------:R-:W-:Y:S05]  /*bd00*/  BRA `(.L_x_317) ;  /* 0xffffff8000747947 */ /* 0x000fea000383ffff */
.L_x_82:
[----:B------:R-:W-:-:S07]  /*bd10*/  MOV R0, UR5 ;  /* 0x0000000500007c02 */ /* 0x000fce0008000f00 */
.L_x_318:
[----:B-1----:R1:W2:Y:S02]  /*bd20*/  SYNCS.PHASECHK.TRANS64.TRYWAIT P0, [R0+URZ+0x270], R5 ;  /* 0x00027005000075a7 */ /* 0x0022a400080011ff */
[----:B--2---:R-:W-:Y:S05]  /*bd30*/  @!P0 NANOSLEEP.SYNCS 0x989680 ;  /* 0x009896800000895d */ /* 0x004fea0003900000 */
[----:B------:R-:W2:Y:S02]  /*bd40*/  @!P0 SYNCS.PHASECHK.TRANS64 P0, [R0+URZ+0x270], R5 ;  /* 0x00027005000085a7 */ /* 0x000ea400080010ff */
[----:B--2---:R-:W-:Y:S05]  /*bd50*/  @!P0 BRA `(.L_x_318) ;  /* 0xfffffffc00f08947 */ /* 0x004fea000383ffff */
[----:B------:R-:W-:Y:S05]  /*bd60*/  BRA `(.L_x_319) ;  /* 0xffffff8000847947 */ /* 0x000fea000383ffff */
.L_x_83:
[----:B-1----:R1:W2:Y:S02]  /*bd70*/  SYNCS.PHASECHK.TRANS64.TRYWAIT P1, [R0+URZ+0x260], R4 ;  /* 0x00026004000075a7 */ /* 0x0022a400080211ff */
[----:B--2---:R-:W-:Y:S05]  /*bd80*/  @!P1 NANOSLEEP.SYNCS 0x989680 ;  /* 0x009896800000995d */ /* 0x004fea0003900000 */
[----:B------:R-:W2:Y:S02]  /*bd90*/  @!P1 SYNCS.PHASECHK.TRANS64 P1, [R0+URZ+0x260], R4 ;  /* 0x00026004000095a7 */ /* 0x000ea400080210ff */
[----:B--2---:R-:W-:Y:S05]  /*bda0*/  @!P1 BRA `(.L_x_83) ;  /* 0xfffffffc00f09947 */ /* 0x004fea000383ffff */
[----:B------:R-:W-:Y:S05]  /*bdb0*/  BRA `(.L_x_320) ;  /* 0xffffff8000b47947 */ /* 0x000fea000383ffff */
.L_x_86:
[----:B------:R-:W-:-:S07]  /*bdc0*/  MOV R0, UR5 ;  /* 0x0000000500007c02 */ /* 0x000fce0008000f00 */
.L_x_321:
[----:B-1----:R1:W2:Y:S02]  /*bdd0*/  SYNCS.PHASECHK.TRANS64.TRYWAIT P0, [R0+URZ+0x270], R2 ;  /* 0x00027002000075a7 */ /* 0x0022a400080011ff */
[----:B--2---:R-:W-:Y:S05]  /*bde0*/  @!P0 NANOSLEEP.SYNCS 0x989680 ;  /* 0x009896800000895d */ /* 0x004fea0003900000 */
[----:B------:R-:W2:Y:S02]  /*bdf0*/  @!P0 SYNCS.PHASECHK.TRANS64 P0, [R0+URZ+0x270], R2 ;  /* 0x00027002000085a7 */ /* 0x000ea400080010ff */
[----:B--2---:R-:W-:Y:S05]  /*be00*/  @!P0 BRA `(.L_x_321) ;  /* 0xfffffffc00f08947 */ /* 0x004fea000383ffff */
[----:B------:R-:W-:Y:S05]  /*be10*/  BRA `(.L_x_85) ;  /* 0xffffff8400087947 */ /* 0x000fea000383ffff */
.L_x_95:
[----:B-1----:R-:W-:-:S04]  /*be20*/  MOV R4, UR6 ;  /* 0x0000000600047c02 */ /* 0x002fc80008000f00 */
[----:B------:R1:W2:Y:S03]  /*be30*/  SYNCS.PHASECHK.TRANS64.TRYWAIT P0, [R4+URZ+0x8], R5 ;  /* 0x00000805040075a7 */ /* 0x0002a600080011ff */
[----:B--2---:R-:W-:Y:S05]  /*be40*/  @!P0 NANOSLEEP.SYNCS 0x989680 ;  /* 0x009896800000895d */ /* 0x004fea0003900000 */
[----:B------:R-:W2:Y:S02]  /*be50*/  @!P0 SYNCS.PHASECHK.TRANS64 P0, [R4+URZ+0x8], R5 ;  /* 0x00000805040085a7 */ /* 0x000ea400080010ff */
[----:B--2---:R-:W-:Y:S05]  /*be60*/  @!P0 BRA `(.L_x_95) ;  /* 0xfffffffc00ec8947 */ /* 0x004fea000383ffff */
[----:B------:R-:W-:Y:S05]  /*be70*/  BRA `(.L_x_94) ;  /* 0xffffff8400bc7947 */ /* 0x000fea000383ffff */
.L_x_97:
[----:B------:R-:W-:Y:S01]  /*be80*/  BSSY B0, `(.L_x_322) ;  /* 0x0000006000007945 */ /* 0x000fe20003800000 */
[----:B------:R-:W-:-:S07]  /*be90*/  MOV R15, 0xffffffff ;  /* 0xffffffff000f7802 */ /* 0x000fce0000000f00 */
[----:B-1---5:R-:W-:Y:S05]  /*bea0*/  WARPSYNC.COLLECTIVE R15, `(.L_x_323) ;  /* 0x000000000f0c7348 */ /* 0x022fea0003c00000 */
[----:B------:R-:W-:Y:S02]  /*beb0*/  ELECT P6, UR79, PT ;  /* 0x00000000004f782f */ /* 0x000fe400038c0000 */
[----:B------:R-:W-:Y:S01]  /*bec0*/  MOV R14, UR79 ;  /* 0x0000004f000e7c02 */ /* 0x000fe20008000f00 */
[----:B-1---5:R-:W-:Y:S10]  /*bed0*/  ENDCOLLECTIVE ;  /* 0x000000000000791b */ /* 0x022ff40003800000 */
.L_x_323:
[----:B------:R-:W-:Y:S05]  /*bee0*/  BSYNC B0 ;  /* 0x0000000000007941 */ /* 0x000fea0003800000 */
.L_x_322:
[----:B------:R-:W-:Y:S05]  /*bef0*/  BRA `(.L_x_324) ;  /* 0xffffff8400ec7947 */ /* 0x000fea000383ffff */
.L_x_99:
[----:B-1----:R-:W-:-:S04]  /*bf00*/  MOV R2, UR6 ;  /* 0x0000000600027c02 */ /* 0x002fc80008000f00 */
[----:B------:R1:W2:Y:S03]  /*bf10*/  SYNCS.PHASECHK.TRANS64.TRYWAIT P0, [R2+URZ+0x8], R3 ;  /* 0x00000803020075a7 */ /* 0x0002a600080011ff */
[----:B--2---:R-:W-:Y:S05]  /*bf20*/  @!P0 NANOSLEEP.SYNCS 0x989680 ;  /* 0x009896800000895d */ /* 0x004fea0003900000 */
[----:B------:R-:W2:Y:S02]  /*bf30*/  @!P0 SYNCS.PHASECHK.TRANS64 P0, [R2+URZ+0x8], R3 ;  /* 0x00000803020085a7 */ /* 0x000ea400080010ff */
[----:B--2---:R-:W-:Y:S05]  /*bf40*/  @!P0 BRA `(.L_x_99) ;  /* 0xfffffffc00ec8947 */ /* 0x004fea000383ffff */
[----:B------:R-:W-:Y:S05]  /*bf50*/  BRA `(.L_x_98) ;  /* 0xffffff8400f07947 */ /* 0x000fea000383ffff */
.L_x_100:
[----:B-1----:R1:W2:Y:S02]  /*bf60*/  SYNCS.PHASECHK.TRANS64.TRYWAIT P0, [R0+URZ+0x260], R4 ;  /* 0x00026004000075a7 */ /* 0x0022a400080011ff */
[----:B--2---:R-:W-:Y:S05]  /*bf70*/  @!P0 NANOSLEEP.SYNCS 0x989680 ;  /* 0x009896800000895d */ /* 0x004fea0003900000 */
[----:B------:R-:W2:Y:S02]  /*bf80*/  @!P0 SYNCS.PHASECHK.TRANS64 P0, [R0+URZ+0x260], R4 ;  /* 0x00026004000085a7 */ /* 0x000ea400080010ff */
[----:B--2---:R-:W-:Y:S05]  /*bf90*/  @!P0 BRA `(.L_x_100) ;  /* 0xfffffffc00f08947 */ /* 0x004fea000383ffff */
[----:B------:R-:W-:Y:S05]  /*bfa0*/  BRA `(.L_x_325) ;  /* 0xffffff8800cc7947 */ /* 0x000fea000383ffff */
.L_x_102:
[----:B------:R-:W-:-:S07]  /*bfb0*/  MOV R0, UR10 ;  /* 0x0000000a00007c02 */ /* 0x000fce0008000f00 */
.L_x_326:
[----:B-1----:R1:W2:Y:S02]  /*bfc0*/  SYNCS.PHASECHK.TRANS64.TRYWAIT P0, [R0+URZ+0x2a0], R4 ;  /* 0x0002a004000075a7 */ /* 0x0022a400080011ff */
[----:B--2---:R-:W-:Y:S05]  /*bfd0*/  @!P0 NANOSLEEP.SYNCS 0x989680 ;  /* 0x009896800000895d */ /* 0x004fea0003900000 */
[----:B------:R-:W2:Y:S02]  /*bfe0*/  @!P0 SYNCS.PHASECHK.TRANS64 P0, [R0+URZ+0x2a0], R4 ;  /* 0x0002a004000085a7 */ /* 0x000ea400080010ff */
[----:B--2---:R-:W-:Y:S05]  /*bff0*/  @!P0 BRA `(.L_x_326) ;  /* 0xfffffffc00f08947 */ /* 0x004fea000383ffff */
[----:B------:R-:W-:Y:S05]  /*c000*/  BRA `(.L_x_327) ;  /* 0xffffff8c00187947 */ /* 0x000fea000383ffff */
.L_x_105:
[----:B------:R-:W-:Y:S07]  /*c010*/  MOV R0, UR9 ;  /* 0x0000000900007c02 */ /* 0x000fee0008000f00 */
.L_x_328:
[----:B-1----:R1:W2:Y:S02]  /*c020*/  SYNCS.PHASECHK.TRANS64.TRYWAIT P0, [R0+URZ], R4 ;  /* 0x00000004000075a7 */ /* 0x0022a400080011ff */
[----:B--2---:R-:W-:Y:S05]  /*c030*/  @!P0 NANOSLEEP.SYNCS 0x989680 ;  /* 0x009896800000895d */ /* 0x004fea0003900000 */
[----:B------:R-:W2:Y:S02]  /*c040*/  @!P0 SYNCS.PHASECHK.TRANS64 P0, [R0+URZ], R4 ;  /* 0x00000004000085a7 */ /* 0x000ea400080010ff */
[----:B--2---:R-:W-:Y:S05]  /*c050*/  @!P0 BRA `(.L_x_328) ;  /* 0xfffffffc00f08947 */ /* 0x004fea000383ffff */
[----:B------:R-:W-:Y:S05]  /*c060*/  BRA `(.L_x_104) ;  /* 0xffffff8c002c7947 */ /* 0x000fea000383ffff */
.L_x_109:
[----:B-1----:R-:W-:-:S07]  /*c070*/  MOV R0, UR7 ;  /* 0x0000000700007c02 */ /* 0x002fce0008000f00 */
.L_x_329:
[----:B-1----:R1:W2:Y:S02]  /*c080*/  SYNCS.PHASECHK.TRANS64.TRYWAIT P0, [R0+URZ], R2 ;  /* 0x00000002000075a7 */ /* 0x0022a400080011ff */
[----:B--2---:R-:W-:Y:S05]  /*c090*/  @!P0 NANOSLEEP.SYNCS 0x989680 ;  /* 0x009896800000895d */ /* 0x004fea0003900000 */
[----:B------:R-:W2:Y:S02]  /*c0a0*/  @!P0 SYNCS.PHASECHK.TRANS64 P0, [R0+URZ], R2 ;  /* 0x00000002000085a7 */ /* 0x000ea400080010ff */
[----:B--2---:R-:W-:Y:S05]  /*c0b0*/  @!P0 BRA `(.L_x_329) ;  /* 0xfffffffc00f08947 */ /* 0x004fea000383ffff */
[----:B------:R-:W-:Y:S05]  /*c0c0*/  BRA `(.L_x_330) ;  /* 0xffffff8c00f87947 */ /* 0x000fea000383ffff */
.L_x_110:
[----:B------:R-:W-:-:S07]  /*c0d0*/  MOV R0, UR7 ;  /* 0x0000000700007c02 */ /* 0x000fce0008000f00 */
.L_x_331:
[----:B-1----:R1:W2:Y:S02]  /*c0e0*/  SYNCS.PHASECHK.TRANS64.TRYWAIT P0, [R0+URZ], R3 ;  /* 0x00000003000075a7 */ /* 0x0022a400080011ff */
[----:B--2---:R-:W-:Y:S05]  /*c0f0*/  @!P0 NANOSLEEP.SYNCS 0x989680 ;  /* 0x009896800000895d */ /* 0x004fea0003900000 */
[----:B------:R-:W2:Y:S02]  /*c100*/  @!P0 SYNCS.PHASECHK.TRANS64 P0, [R0+URZ], R3 ;  /* 0x00000003000085a7 */ /* 0x000ea400080010ff */
[----:B--2---:R-:W-:Y:S05]  /*c110*/  @!P0 BRA `(.L_x_331) ;  /* 0xfffffffc00f08947 */ /* 0x004fea000383ffff */
[----:B------:R-:W-:Y:S05]  /*c120*/  BRA `(.L_x_332) ;  /* 0xffffff9000047947 */ /* 0x000fea000383ffff */
.L_x_111:
[----:B------:R-:W-:-:S07]  /*c130*/  MOV R0, UR7 ;  /* 0x0000000700007c02 */ /* 0x000fce0008000f00 */
.L_x_333:
[----:B-1----:R1:W2:Y:S02]  /*c140*/  SYNCS.PHASECHK.TRANS64.TRYWAIT P0, [R0+URZ], R3 ;  /* 0x00000003000075a7 */ /* 0x0022a400080011ff */
[----:B--2---:R-:W-:Y:S05]  /*c150*/  @!P0 NANOSLEEP.SYNCS 0x989680 ;  /* 0x009896800000895d */ /* 0x004fea0003900000 */
[----:B------:R-:W2:Y:S02]  /*c160*/  @!P0 SYNCS.PHASECHK.TRANS64 P0, [R0+URZ], R3 ;  /* 0x00000003000085a7 */ /* 0x000ea400080010ff */
[----:B--2---:R-:W-:Y:S05]  /*c170*/  @!P0 BRA `(.L_x_333) ;  /* 0xfffffffc00f08947 */ /* 0x004fea000383ffff */
[----:B------:R-:W-:Y:S05]  /*c180*/  BRA `(.L_x_334) ;  /* 0xffffff9000107947 */ /* 0x000fea000383ffff */
.L_x_114:
[----:B------:R-:W-:-:S07]  /*c190*/  MOV R0, UR8 ;  /* 0x0000000800007c02 */ /* 0x000fce0008000f00 */
.L_x_335:
[----:B-1----:R1:W2:Y:S02]  /*c1a0*/  SYNCS.PHASECHK.TRANS64.TRYWAIT P1, [R0+URZ+0x2e0], R2 ;  /* 0x0002e002000075a7 */ /* 0x0022a400080211ff */
[----:B--2---:R-:W-:Y:S05]  /*c1b0*/  @!P1 NANOSLEEP.SYNCS 0x989680 ;  /* 0x009896800000995d */ /* 0x004fea0003900000 */
[----:B------:R-:W2:Y:S02]  /*c1c0*/  @!P1 SYNCS.PHASECHK.TRANS64 P1, [R0+URZ+0x2e0], R2 ;  /* 0x0002e002000095a7 */ /* 0x000ea400080210ff */
[----:B--2---:R-:W-:Y:S05]  /*c1d0*/  @!P1 BRA `(.L_x_335) ;  /* 0xfffffffc00f09947 */ /* 0x004fea000383ffff */
[----:B------:R-:W-:Y:S05]  /*c1e0*/  BRA `(.L_x_336) ;  /* 0xffffff90005c7947 */ /* 0x000fea000383ffff */
.L_x_119:
[----:B--2---:R2:W4:Y:S02]  /*c1f0*/  SYNCS.PHASECHK.TRANS64.TRYWAIT P0, [R0+URZ+0x260], R2 ;  /* 0x00026002000075a7 */ /* 0x00452400080011ff */
[----:B----4-:R-:W-:Y:S05]  /*c200*/  @!P0 NANOSLEEP.SYNCS 0x989680 ;  /* 0x009896800000895d */ /* 0x010fea0003900000 */
[----:B------:R-:W4:Y:S02]  /*c210*/  @!P0 SYNCS.PHASECHK.TRANS64 P0, [R0+URZ+0x260], R2 ;  /* 0x00026002000085a7 */ /* 0x000f2400080010ff */
[----:B----4-:R-:W-:Y:S05]  /*c220*/  @!P0 BRA `(.L_x_119) ;  /* 0xfffffffc00f08947 */ /* 0x010fea000383ffff */
[----:B------:R-:W-:Y:S05]  /*c230*/  BRA `(.L_x_337) ;  /* 0xffffff9400607947 */ /* 0x000fea000383ffff */
.L_x_122:
[----:B------:R-:W-:Y:S07]  /*c240*/  MOV R0, UR6 ;  /* 0x0000000600007c02 */ /* 0x000fee0008000f00 */
.L_x_338:
[----:B--2---:R2:W4:Y:S02]  /*c250*/  SYNCS.PHASECHK.TRANS64.TRYWAIT P0, [R0+URZ+0x258], R2 ;  /* 0x00025802000075a7 */ /* 0x00452400080011ff */
[----:B----4-:R-:W-:Y:S05]  /*c260*/  @!P0 NANOSLEEP.SYNCS 0x989680 ;  /* 0x009896800000895d */ /* 0x010fea0003900000 */
[----:B------:R-:W4:Y:S02]  /*c270*/  @!P0 SYNCS.PHASECHK.TRANS64 P0, [R0+URZ+0x258], R2 ;  /* 0x00025802000085a7 */ /* 0x000f2400080010ff */
[----:B----4-:R-:W-:Y:S05]  /*c280*/  @!P0 BRA `(.L_x_338) ;  /* 0xfffffffc00f08947 */ /* 0x010fea000383ffff */
[----:B------:R-:W-:Y:S05]  /*c290*/  BRA `(.L_x_121) ;  /* 0xffffff98004c7947 */ /* 0x000fea000383ffff */
.L_x_125:
[----:B------:R-:W-:Y:S07]  /*c2a0*/  MOV R0, UR6 ;  /* 0x0000000600007c02 */ /* 0x000fee0008000f00 */
.L_x_339:
[----:B-1----:R1:W2:Y:S02]  /*c2b0*/  SYNCS.PHASECHK.TRANS64.TRYWAIT P2, [R0+URZ+0x248], R24 ;  /* 0x00024818000075a7 */ /* 0x0022a400080411ff */
[----:B--2---:R-:W-:Y:S05]  /*c2c0*/  @!P2 NANOSLEEP.SYNCS 0x989680 ;  /* 0x009896800000a95d */ /* 0x004fea0003900000 */
[----:B------:R-:W2:Y:S02]  /*c2d0*/  @!P2 SYNCS.PHASECHK.TRANS64 P2, [R0+URZ+0x248], R24 ;  /* 0x000248180000a5a7 */ /* 0x000ea400080410ff */
[----:B--2---:R-:W-:Y:S05]  /*c2e0*/  @!P2 BRA `(.L_x_339) ;  /* 0xfffffffc00f0a947 */ /* 0x004fea000383ffff */
[----:B------:R-:W-:Y:S05]  /*c2f0*/  BRA `(.L_x_340) ;  /* 0xffffff9800e07947 */ /* 0x000fea000383ffff */
.L_x_128:
[----:B--2---:R2:W3:Y:S02]  /*c300*/  SYNCS.PHASECHK.TRANS64.TRYWAIT P0, [R0+URZ+0x260], R2 ;  /* 0x00026002000075a7 */ /* 0x0044e400080011ff */
[----:B---3--:R-:W-:Y:S05]  /*c310*/  @!P0 NANOSLEEP.SYNCS 0x989680 ;  /* 0x009896800000895d */ /* 0x008fea0003900000 */
[----:B------:R-:W3:Y:S02]  /*c320*/  @!P0 SYNCS.PHASECHK.TRANS64 P0, [R0+URZ+0x260], R2 ;  /* 0x00026002000085a7 */ /* 0x000ee400080010ff */
[----:B---3--:R-:W-:Y:S05]  /*c330*/  @!P0 BRA `(.L_x_128) ;  /* 0xfffffffc00f08947 */ /* 0x008fea000383ffff */
[----:B------:R-:W-:Y:S05]  /*c340*/  BRA `(.L_x_341) ;  /* 0xffffffa000407947 */ /* 0x000fea000383ffff */
.L_x_140:
[----:B-1----:R-:W-:Y:S04]  /*c350*/  MOV R0, UR43 ;  /* 0x0000002b00007c02 */ /* 0x002fe80008000f00 */
[----:B------:R1:W2:Y:S03]  /*c360*/  SYNCS.PHASECHK.TRANS64.TRYWAIT P1, [R0+URZ+0x240], R3 ;  /* 0x00024003000075a7 */ /* 0x0002a600080211ff */
[----:B--2---:R-:W-:Y:S05]  /*c370*/  @!P1 NANOSLEEP.SYNCS 0x989680 ;  /* 0x009896800000995d */ /* 0x004fea0003900000 */
[----:B------:R-:W2:Y:S02]  /*c380*/  @!P1 SYNCS.PHASECHK.TRANS64 P1, [R0+URZ+0x240], R3 ;  /* 0x00024003000095a7 */ /* 0x000ea400080210ff */
[----:B--2---:R-:W-:Y:S05]  /*c390*/  @!P1 BRA `(.L_x_140) ;  /* 0xfffffffc00ec9947 */ /* 0x004fea000383ffff */
[----:B------:R-:W-:Y:S05]  /*c3a0*/  BRA `(.L_x_139) ;  /* 0xffffffac002c7947 */ /* 0x000fea000383ffff */
.L_x_142:
[----:B-1----:R1:W2:Y:S02]  /*c3b0*/  SYNCS.PHASECHK.TRANS64.TRYWAIT P1, [R117+URZ+0x280], R4 ;  /* 0x00028004750075a7 */ /* 0x0022a400080211ff */
[----:B--2---:R-:W-:Y:S05]  /*c3c0*/  @!P1 NANOSLEEP.SYNCS 0x989680 ;  /* 0x009896800000995d */ /* 0x004fea0003900000 */
[----:B------:R-:W2:Y:S02]  /*c3d0*/  @!P1 SYNCS.PHASECHK.TRANS64 P1, [R117+URZ+0x280], R4 ;  /* 0x00028004750095a7 */ /* 0x000ea400080210ff */
[----:B--2---:R-:W-:Y:S05]  /*c3e0*/  @!P1 BRA `(.L_x_142) ;  /* 0xfffffffc00f09947 */ /* 0x004fea000383ffff */
[----:B------:R-:W-:Y:S05]  /*c3f0*/  BRA `(.L_x_141) ;  /* 0xffffffac00687947 */ /* 0x000fea000383ffff */
        .weak           $__internal_0_$__cuda_sm10x_tcgen05_guardrail_trap_col_being_dealloced_not_returned_by_alloc
        .type           $__internal_0_$__cuda_sm10x_tcgen05_guardrail_trap_col_being_dealloced_not_returned_by_alloc,@function
        .size           $__internal_0_$__cuda_sm10x_tcgen05_guardrail_trap_col_being_dealloced_not_returned_by_alloc,($__internal_1_$__cuda_sm10x_tcgen05_guardrail_trap_phase_invalid_during_alloc - $__internal_0_$__cuda_sm10x_tcgen05_guardrail_trap_col_being_dealloced_not_returned_by_alloc)
$__internal_0_$__cuda_sm10x_tcgen05_guardrail_trap_col_being_dealloced_not_returned_by_alloc:
[----:B------:R-:W-:Y:S05]  /*c400*/  BPT.TRAP 0x1 ;  /* 0x000000040000795c */ /* 0x000fea0000300000 */
[----:B------:R-:W-:-:S04]  /*c410*/  HFMA2 R3, -RZ, RZ, 0, 0 ;  /* 0x00000000ff037431 */ /* 0x000fc800000001ff */
[----:B------:R-:W-:Y:S05]  /*c420*/  RET.REL.NODEC R2 `(_ZN7cutlass13device_kernelINS_4gemm6kernel13GemmUniversalIN4cute5tupleIJiiiiEEENS1_10collective13CollectiveMmaINS1_35MainloopSm100TmaUmmaWarpSpecializedILi36ELi2ELi4ENS5_IJNS4_1CILi2EEENSA_ILi1EEESC_EEEEENS5_IJNSA_ILi128EEENSA_ILi64EEESG_EEENS_12float_e4m3_tENS5_IJlSC_lEEESI_SJ_NS4_8TiledMMAINS4_8MMA_AtomIJNS4_10MMA_TraitsINS4_25SM100_MMA_F8F6F4_2x1SM_SSEJSI_SI_fSF_SG_NS4_17integral_constantINS4_4UMMA5MajorELSQ_0EEESR_NSO_INSP_7ScaleInELSS_0EEEST_EEEEEENS4_6LayoutINS5_IJSC_SC_SC_EEENS5_IJNSA_ILi0EEESY_SY_EEEEENS5_IJNS4_10UnderscoreES11_S11_EEEEENS4_18SM100_TMA_2SM_LOADENS4_14ComposedLayoutINS4_7SwizzleILi2ELi4ELi3EEENS4_18smem_ptr_flag_bitsILi8EEENSW_INS5_IJNSA_ILi8EEESG_EEENS5_IJSG_SC_EEEEEEEvNS4_8identityES14_S1E_vS1F_EENS_8epilogue10collective18CollectiveEpilogueINS1H_23Sm100TmaWarpSpecializedILi1ELi1ELi32ELb0ELb0EEEJNS5_IJSG_SG_SG_EEENS5_IJNSW_ISG_SC_EES1N_EEESI_SJ_SI_SJ_NS1H_6fusion15FusionCallbacksIS1L_NS1P_13LinCombEltActINS1H_6thread7SigmoidESI_fSI_fLNS_15FloatRoundStyleE2EEES1M_S1O_JEEENS4_5SM1004TMEM4LOAD26SM100_TMEM_LOAD_32dp32b32xENS4_13SM90_TMA_LOADES1E_NS4_39AutoVectorizingCopyWithAssumedAlignmentILi128EEENS4_14SM90_TMA_STOREES1E_S23_S23_EEEvvEEEEvNT_6ParamsE) ;  /* 0xffffff3802f47950 */ /* 0x000fea0003c3ffff */
        .weak           $__internal_1_$__cuda_sm10x_tcgen05_guardrail_trap_phase_invalid_during_alloc
        .type           $__internal_1_$__cuda_sm10x_tcgen05_guardrail_trap_phase_invalid_during_alloc,@function
        .size           $__internal_1_$__cuda_sm10x_tcgen05_guardrail_trap_phase_invalid_during_alloc,($__internal_2_$__cuda_sm10x_tcgen05_guardrail_trap_unallocated_columns_being_dealloced - $__internal_1_$__cuda_sm10x_tcgen05_guardrail_trap_phase_invalid_during_alloc)
$__internal_1_$__cuda_sm10x_tcgen05_guardrail_trap_phase_invalid_during_alloc:
[----:B------:R-:W-:Y:S05]  /*c430*/  BPT.TRAP 0x1 ;  /* 0x000000040000795c */ /* 0x000fea0000300000 */
[----:B------:R-:W-:-:S04]  /*c440*/  MOV R3, 0x0 ;  /* 0x0000000000037802 */ /* 0x000fc80000000f00 */
[----:B------:R-:W-:Y:S05]  /*c450*/  RET.REL.NODEC R2 `(_ZN7cutlass13device_kernelINS_4gemm6kernel13GemmUniversalIN4cute5tupleIJiiiiEEENS1_10collective13CollectiveMmaINS1_35MainloopSm100TmaUmmaWarpSpecializedILi36ELi2ELi4ENS5_IJNS4_1CILi2EEENSA_ILi1EEESC_EEEEENS5_IJNSA_ILi128EEENSA_ILi64EEESG_EEENS_12float_e4m3_tENS5_IJlSC_lEEESI_SJ_NS4_8TiledMMAINS4_8MMA_AtomIJNS4_10MMA_TraitsINS4_25SM100_MMA_F8F6F4_2x1SM_SSEJSI_SI_fSF_SG_NS4_17integral_constantINS4_4UMMA5MajorELSQ_0EEESR_NSO_INSP_7ScaleInELSS_0EEEST_EEEEEENS4_6LayoutINS5_IJSC_SC_SC_EEENS5_IJNSA_ILi0EEESY_SY_EEEEENS5_IJNS4_10UnderscoreES11_S11_EEEEENS4_18SM100_TMA_2SM_LOADENS4_14ComposedLayoutINS4_7SwizzleILi2ELi4ELi3EEENS4_18smem_ptr_flag_bitsILi8EEENSW_INS5_IJNSA_ILi8EEESG_EEENS5_IJSG_SC_EEEEEEEvNS4_8identityES14_S1E_vS1F_EENS_8epilogue10collective18CollectiveEpilogueINS1H_23Sm100TmaWarpSpecializedILi1ELi1ELi32ELb0ELb0EEEJNS5_IJSG_SG_SG_EEENS5_IJNSW_ISG_SC_EES1N_EEESI_SJ_SI_SJ_NS1H_6fusion15FusionCallbacksIS1L_NS1P_13LinCombEltActINS1H_6thread7SigmoidESI_fSI_fLNS_15FloatRoundStyleE2EEES1M_S1O_JEEENS4_5SM1004TMEM4LOAD26SM100_TMEM_LOAD_32dp32b32xENS4_13SM90_TMA_LOADES1E_NS4_39AutoVectorizingCopyWithAssumedAlignmentILi128EEENS4_14SM90_TMA_STOREES1E_S23_S23_EEEvvEEEEvNT_6ParamsE) ;  /* 0xffffff3802e87950 */ /* 0x000fea0003c3ffff */
        .weak           $__internal_2_$__cuda_sm10x_tcgen05_guardrail_trap_unallocated_columns_being_dealloced
        .type           $__internal_2_$__cuda_sm10x_tcgen05_guardrail_trap_unallocated_columns_being_dealloced,@function
        .size           $__internal_2_$__cuda_sm10x_tcgen05_guardrail_trap_unallocated_columns_being_dealloced,($__internal_3_$__cuda_sm20_rcp_rn_f32_slowpath - $__internal_2_$__cuda_sm10x_tcgen05_guardrail_trap_unallocated_columns_being_dealloced)
$__internal_2_$__cuda_sm10x_tcgen05_guardrail_trap_unallocated_columns_being_dealloced:
[----:B------:R-:W-:Y:S05]  /*c460*/  BPT.TRAP 0x1 ;  /* 0x000000040000795c */ /* 0x000fea0000300000 */
[----:B------:R-:W-:-:S04]  /*c470*/  HFMA2 R3, -RZ, RZ, 0, 0 ;  /* 0x00000000ff037431 */ /* 0x000fc800000001ff */
[----:B------:R-:W-:Y:S05]  /*c480*/  RET.REL.NODEC R2 `(_ZN7cutlass13device_kernelINS_4gemm6kernel13GemmUniversalIN4cute5tupleIJiiiiEEENS1_10collective13CollectiveMmaINS1_35MainloopSm100TmaUmmaWarpSpecializedILi36ELi2ELi4ENS5_IJNS4_1CILi2EEENSA_ILi1EEESC_EEEEENS5_IJNSA_ILi128EEENSA_ILi64EEESG_EEENS_12float_e4m3_tENS5_IJlSC_lEEESI_SJ_NS4_8TiledMMAINS4_8MMA_AtomIJNS4_10MMA_TraitsINS4_25SM100_MMA_F8F6F4_2x1SM_SSEJSI_SI_fSF_SG_NS4_17integral_constantINS4_4UMMA5MajorELSQ_0EEESR_NSO_INSP_7ScaleInELSS_0EEEST_EEEEEENS4_6LayoutINS5_IJSC_SC_SC_EEENS5_IJNSA_ILi0EEESY_SY_EEEEENS5_IJNS4_10UnderscoreES11_S11_EEEEENS4_18SM100_TMA_2SM_LOADENS4_14ComposedLayoutINS4_7SwizzleILi2ELi4ELi3EEENS4_18smem_ptr_flag_bitsILi8EEENSW_INS5_IJNSA_ILi8EEESG_EEENS5_IJSG_SC_EEEEEEEvNS4_8identityES14_S1E_vS1F_EENS_8epilogue10collective18CollectiveEpilogueINS1H_23Sm100TmaWarpSpecializedILi1ELi1ELi32ELb0ELb0EEEJNS5_IJSG_SG_SG_EEENS5_IJNSW_ISG_SC_EES1N_EEESI_SJ_SI_SJ_NS1H_6fusion15FusionCallbacksIS1L_NS1P_13LinCombEltActINS1H_6thread7SigmoidESI_fSI_fLNS_15FloatRoundStyleE2EEES1M_S1O_JEEENS4_5SM1004TMEM4LOAD26SM100_TMEM_LOAD_32dp32b32xENS4_13SM90_TMA_LOADES1E_NS4_39AutoVectorizingCopyWithAssumedAlignmentILi128EEENS4_14SM90_TMA_STOREES1E_S23_S23_EEEvvEEEEvNT_6ParamsE) ;  /* 0xffffff3802dc7950 */ /* 0x000fea0003c3ffff */
        .weak           $__internal_3_$__cuda_sm20_rcp_rn_f32_slowpath
        .type           $__internal_3_$__cuda_sm20_rcp_rn_f32_slowpath,@function
        .size           $__internal_3_$__cuda_sm20_rcp_rn_f32_slowpath,(.L_x_347 - $__internal_3_$__cuda_sm20_rcp_rn_f32_slowpath)
$__internal_3_$__cuda_sm20_rcp_rn_f32_slowpath:
[----:B------:R-:W-:Y:S01]  /*c490*/  IMAD.SHL.U32 R56, R59, 0x2, RZ ;  /* 0x000000023b387824 */ /* 0x000fe200078e00ff */
[----:B------:R-:W-:Y:S04]  /*c4a0*/  BSSY.RECONVERGENT B0, `(.L_x_342) ;  /* 0x0000030000007945 */ /* 0x000fe80003800200 */
[----:B------:R-:W-:-:S04]  /*c4b0*/  SHF.R.U32.HI R56, RZ, 0x18, R56 ;  /* 0x00000018ff387819 */ /* 0x000fc80000011638 */
[----:B------:R-:W-:-:S13]  /*c4c0*/  ISETP.NE.U32.AND P0, PT, R56, RZ, PT ;  /* 0x000000ff3800720c */ /* 0x000fda0003f05070 */
[----:B------:R-:W-:Y:S05]  /*c4d0*/  @P0 BRA `(.L_x_343) ;  /* 0x0000000000280947 */ /* 0x000fea0003800000 */
[----:B------:R-:W-:-:S04]  /*c4e0*/  SHF.L.U32 R32, R59, 0x1, RZ ;  /* 0x000000013b207819 */ /* 0x000fc800000006ff */
[----:B------:R-:W-:-:S13]  /*c4f0*/  ISETP.NE.AND P0, PT, R32, RZ, PT ;  /* 0x000000ff2000720c */ /* 0x000fda0003f05270 */
[----:B------:R-:W-:Y:S01]  /*c500*/  @P0 FFMA R56, R59, 1.84467440737095516160e+19, RZ ;  /* 0x5f8000003b380823 */ /* 0x000fe200000000ff */
[----:B------:R-:W-:Y:S08]  /*c510*/  @!P0 MUFU.RCP R57, R59 ;  /* 0x0000003b00398308 */ /* 0x000ff00000001000 */
[----:B------:R-:W1:Y:S02]  /*c520*/  @P0 MUFU.RCP R32, R56 ;  /* 0x0000003800200308 */ /* 0x000e640000001000 */
[----:B-1----:R-:W-:-:S04]  /*c530*/  @P0 FFMA R56, R56, R32, -1 ;  /* 0xbf80000038380423 */ /* 0x002fc80000000020 */
[----:B------:R-:W-:-:S04]  /*c540*/  @P0 FADD.FTZ R56, -R56, -RZ ;  /* 0x800000ff38380221 */ /* 0x000fc80000010100 */
[----:B------:R-:W-:-:S04]  /*c550*/  @P0 FFMA R56, R32, R56, R32 ;  /* 0x0000003820380223 */ /* 0x000fc80000000020 */
[----:B------:R-:W-:Y:S01]  /*c560*/  @P0 FFMA R57, R56, 1.84467440737095516160e+19, RZ ;  /* 0x5f80000038390823 */ /* 0x000fe200000000ff */
[----:B------:R-:W-:Y:S05]  /*c570*/  BRA `(.L_x_344) ;  /* 0x0000000000887947 */ /* 0x000fea0003800000 */
.L_x_343:
[----:B------:R-:W-:-:S04]  /*c580*/  IADD3 R32, PT, PT, R56, -0xfd, RZ ;  /* 0xffffff0338207810 */ /* 0x000fc80007ffe0ff */
[----:B------:R-:W-:-:S13]  /*c590*/  ISETP.GT.U32.AND P0, PT, R32, 0x1, PT ;  /* 0x000000012000780c */ /* 0x000fda0003f04070 */
[----:B------:R-:W-:Y:S05]  /*c5a0*/  @P0 BRA `(.L_x_345) ;  /* 0x0000000000780947 */ /* 0x000fea0003800000 */
[----:B------:R-:W-:Y:S01]  /*c5b0*/  LOP3.LUT R60, R59, 0x7fffff, RZ, 0xc0, !PT ;  /* 0x007fffff3b3c7812 */ /* 0x000fe200078ec0ff */
[----:B------:R-:W-:Y:S02]  /*c5c0*/  IMAD.MOV.U32 R57, RZ, RZ, 0x3 ;  /* 0x00000003ff397424 */ /* 0x000fe400078e00ff */
[----:B------:R-:W-:Y:S01]  /*c5d0*/  VIADD R56, R56, 0xffffff04 ;  /* 0xffffff0438387836 */ /* 0x000fe20000000000 */
[----:B------:R-:W-:Y:S02]  /*c5e0*/  LOP3.LUT R60, R60, 0x3f800000, RZ, 0xfc, !PT ;  /* 0x3f8000003c3c7812 */ /* 0x000fe400078efcff */
[----:B------:R-:W-:Y:S02]  /*c5f0*/  SHF.L.U32 R57, R57, R32, RZ ;  /* 0x0000002039397219 */ /* 0x000fe400000006ff */
[----:B------:R-:W1:Y:S02]  /*c600*/  MUFU.RCP R61, R60 ;  /* 0x0000003c003d7308 */ /* 0x000e640000001000 */
[----:B-1----:R-:W-:-:S04]  /*c610*/  FFMA R60, R60, R61, -1 ;  /* 0xbf8000003c3c7423 */ /* 0x002fc8000000003d */
[----:B------:R-:W-:-:S04]  /*c620*/  FADD.FTZ R60, -R60, -RZ ;  /* 0x800000ff3c3c7221 */ /* 0x000fc80000010100 */
[CCC-:B------:R-:W-:Y:S01]  /*c630*/  FFMA.RM R62, R61.reuse, R60.reuse, R61.reuse ;  /* 0x0000003c3d3e7223 */ /* 0x1c0fe2000000403d */
[----:B------:R-:W-:-:S04]  /*c640*/  FFMA.RP R60, R61, R60, R61 ;  /* 0x0000003c3d3c7223 */ /* 0x000fc8000000803d */
[C---:B------:R-:W-:Y:S02]  /*c650*/  LOP3.LUT R61, R62.reuse, 0x7fffff, RZ, 0xc0, !PT ;  /* 0x007fffff3e3d7812 */ /* 0x040fe400078ec0ff */
[----:B------:R-:W-:Y:S02]  /*c660*/  FSETP.NEU.FTZ.AND P0, PT, R62, R60, PT ;  /* 0x0000003c3e00720b */ /* 0x000fe40003f1d000 */
[----:B------:R-:W-:Y:S02]  /*c670*/  LOP3.LUT R61, R61, 0x800000, RZ, 0xfc, !PT ;  /* 0x008000003d3d7812 */ /* 0x000fe400078efcff */
[----:B------:R-:W-:Y:S02]  /*c680*/  SEL R60, RZ, 0xffffffff, !P0 ;  /* 0xffffffffff3c7807 */ /* 0x000fe40004000000 */
[----:B------:R-:W-:Y:S02]  /*c690*/  LOP3.LUT R57, R57, R61, RZ, 0xc0, !PT ;  /* 0x0000003d39397212 */ /* 0x000fe400078ec0ff */
[----:B------:R-:W-:Y:S01]  /*c6a0*/  SHF.R.U32.HI R56, RZ, R56, R61 ;  /* 0x00000038ff387219 */ /* 0x000fe2000001163d */
[----:B------:R-:W-:Y:S01]  /*c6b0*/  IMAD.MOV R60, RZ, RZ, -R60 ;  /* 0x000000ffff3c7224 */ /* 0x000fe200078e0a3c */
[----:B------:R-:W-:-:S04]  /*c6c0*/  SHF.R.U32.HI R57, RZ, R32, R57 ;  /* 0x00000020ff397219 */ /* 0x000fc80000011639 */
[----:B------:R-:W-:Y:S02]  /*c6d0*/  LOP3.LUT P1, RZ, R60, R32, R61, 0xf8, !PT ;  /* 0x000000203cff7212 */ /* 0x000fe4000782f83d */
[C---:B------:R-:W-:Y:S02]  /*c6e0*/  LOP3.LUT P2, RZ, R57.reuse, 0x1, RZ, 0xc0, !PT ;  /* 0x0000000139ff7812 */ /* 0x040fe4000784c0ff */
[----:B------:R-:W-:-:S04]  /*c6f0*/  LOP3.LUT P0, RZ, R57, 0x2, RZ, 0xc0, !PT ;  /* 0x0000000239ff7812 */ /* 0x000fc8000780c0ff */
[----:B------:R-:W-:-:S04]  /*c700*/  PLOP3.LUT P0, PT, P2, P1, P0, 0xe0, 0x0 ;  /* 0x000000000000781c */ /* 0x000fc80001703c00 */
[----:B------:R-:W-:Y:S02]  /*c710*/  SEL R32, RZ, 0x1, !P0 ;  /* 0x00000001ff207807 */ /* 0x000fe40004000000 */
[----:B------:R-:W-:-:S03]  /*c720*/  LOP3.LUT P0, RZ, R59, 0x7fffff, RZ, 0xc0, !PT ;  /* 0x007fffff3bff7812 */ /* 0x000fc6000780c0ff */
[----:B------:R-:W-:-:S05]  /*c730*/  IMAD.MOV R32, RZ, RZ, -R32 ;  /* 0x000000ffff207224 */ /* 0x000fca00078e0a20 */
[----:B------:R-:W-:-:S13]  /*c740*/  ISETP.GE.AND P1, PT, R32, RZ, PT ;  /* 0x000000ff2000720c */ /* 0x000fda0003f26270 */
[----:B------:R-:W-:-:S04]  /*c750*/  @!P1 VIADD R56, R56, 0x1 ;  /* 0x0000000138389836 */ /* 0x000fc80000000000 */
[----:B------:R-:W-:-:S05]  /*c760*/  @!P0 IMAD.SHL.U32 R56, R56, 0x2, RZ ;  /* 0x0000000238388824 */ /* 0x000fca00078e00ff */
[----:B------:R-:W-:Y:S01]  /*c770*/  LOP3.LUT R57, R56, 0x80000000, R59, 0xf8, !PT ;  /* 0x8000000038397812 */ /* 0x000fe200078ef83b */
[----:B------:R-:W-:Y:S05]  /*c780*/  BRA `(.L_x_344) ;  /* 0x0000000000047947 */ /* 0x000fea0003800000 */
.L_x_345:
[----:B------:R1:W2:Y:S02]  /*c790*/  MUFU.RCP R57, R59 ;  /* 0x0000003b00397308 */ /* 0x0002a40000001000 */
.L_x_344:
[----:B------:R-:W-:Y:S05]  /*c7a0*/  BSYNC.RECONVERGENT B0 ;  /* 0x0000000000007941 */ /* 0x000fea0003800200 */
.L_x_342:
[----:B-1----:R-:W-:Y:S01]  /*c7b0*/  HFMA2 R59, -RZ, RZ, 0, 0 ;  /* 0x00000000ff3b7431 */ /* 0x002fe200000001ff */
[----:B--2---:R-:W-:-:S03]  /*c7c0*/  MOV R32, R57 ;  /* 0x0000003900207202 */ /* 0x004fc60000000f00 */
[----:B------:R-:W-:Y:S05]  /*c7d0*/  RET.REL.NODEC R58 `(_ZN7cutlass13device_kernelINS_4gemm6kernel13GemmUniversalIN4cute5tupleIJiiiiEEENS1_10collective13CollectiveMmaINS1_35MainloopSm100TmaUmmaWarpSpecializedILi36ELi2ELi4ENS5_IJNS4_1CILi2EEENSA_ILi1EEESC_EEEEENS5_IJNSA_ILi128EEENSA_ILi64EEESG_EEENS_12float_e4m3_tENS5_IJlSC_lEEESI_SJ_NS4_8TiledMMAINS4_8MMA_AtomIJNS4_10MMA_TraitsINS4_25SM100_MMA_F8F6F4_2x1SM_SSEJSI_SI_fSF_SG_NS4_17integral_constantINS4_4UMMA5MajorELSQ_0EEESR_NSO_INSP_7ScaleInELSS_0EEEST_EEEEEENS4_6LayoutINS5_IJSC_SC_SC_EEENS5_IJNSA_ILi0EEESY_SY_EEEEENS5_IJNS4_10UnderscoreES11_S11_EEEEENS4_18SM100_TMA_2SM_LOADENS4_14ComposedLayoutINS4_7SwizzleILi2ELi4ELi3EEENS4_18smem_ptr_flag_bitsILi8EEENSW_INS5_IJNSA_ILi8EEESG_EEENS5_IJSG_SC_EEEEEEEvNS4_8identityES14_S1E_vS1F_EENS_8epilogue10collective18CollectiveEpilogueINS1H_23Sm100TmaWarpSpecializedILi1ELi1ELi32ELb0ELb0EEEJNS5_IJSG_SG_SG_EEENS5_IJNSW_ISG_SC_EES1N_EEESI_SJ_SI_SJ_NS1H_6fusion15FusionCallbacksIS1L_NS1P_13LinCombEltActINS1H_6thread7SigmoidESI_fSI_fLNS_15FloatRoundStyleE2EEES1M_S1O_JEEENS4_5SM1004TMEM4LOAD26SM100_TMEM_LOAD_32dp32b32xENS4_13SM90_TMA_LOADES1E_NS4_39AutoVectorizingCopyWithAssumedAlignmentILi128EEENS4_14SM90_TMA_STOREES1E_S23_S23_EEEvvEEEEvNT_6ParamsE) ;  /* 0xffffff383a087950 */ /* 0x000fea0003c3ffff */
.L_x_346:
[----:B------:R-:W-:-:S00]  /*c7e0*/  BRA `(.L_x_346) ;  /* 0xfffffffc00fc7947 */ /* 0x000fc0000383ffff */
[----:B------:R-:W-:-:S00]  /*c7f0*/  NOP ;  /* 0x0000000000007918 */ /* 0x000fc00000000000 */
        /* <DEDUP_REMOVED lines=8> */
.L_x_347:


//--------------------- .nv.global.init           --------------------------
	.section	.nv.global.init,"aw",@progbits
.nv.global.init:
	.type		$str$27,@object
	.size		$str$27,($str$28 - $str$27)
$str$27:
        /*0000*/ 	.byte	0x28, 0x61, 0x64, 0x64, 0x72, 0x65, 0x73, 0x73, 0x20, 0x26, 0x20, 0x6d, 0x61, 0x73, 0x6b, 0x29
        /*0010*/ 	.byte	0x20, 0x3d, 0x3d, 0x20, 0x30, 0x00
	.type		$str$28,@object
	.size		$str$28,($str$26 - $str$28)
$str$28:
        /*0016*/ 	.byte	0x2f, 0x74, 0x6d, 0x70, 0x2f, 0x63, 0x75, 0x74, 0x6c, 0x61, 0x73, 0x73, 0x5f, 0x73, 0x77, 0x65
        /*0026*/ 	.byte	0x65, 0x70, 0x5f, 0x73, 0x72, 0x63, 0x2f, 0x69, 0x6e, 0x63, 0x6c, 0x75, 0x64, 0x65, 0x2f, 0x63
        /*0036*/ 	.byte	0x75, 0x74, 0x65, 0x2f, 0x70, 0x6f, 0x69, 0x6e, 0x74, 0x65, 0x72, 0x5f, 0x66, 0x6c, 0x61, 0x67
        /*0046*/ 	.byte	0x67, 0x65, 0x64, 0x2e, 0x68, 0x70, 0x70, 0x00
	.type		$str$26,@object
	.size		$str$26,($str$25 - $str$26)
$str$26:
        /*004e*/ 	.byte	0x2f, 0x74, 0x6d, 0x70, 0x2f, 0x63, 0x75, 0x74, 0x6c, 0x61, 0x73, 0x73, 0x5f, 0x73, 0x77, 0x65
        /*005e*/ 	.byte	0x65, 0x70, 0x5f, 0x73, 0x72, 0x63, 0x2f, 0x69, 0x6e, 0x63, 0x6c, 0x75, 0x64, 0x65, 0x2f, 0x63
        /*006e*/ 	.byte	0x75, 0x74, 0x65, 0x2f, 0x61, 0x74, 0x6f, 0x6d, 0x2f, 0x63, 0x6f, 0x70, 0x79, 0x5f, 0x74, 0x72
        /*007e*/ 	.byte	0x61, 0x69, 0x74, 0x73, 0x5f, 0x73, 0x6d, 0x31, 0x30, 0x30, 0x2e, 0x68, 0x70, 0x70, 0x00
	.type		$str$25,@object
	.size		$str$25,(__unnamed_1 - $str$25)
$str$25:
        /*008d*/ 	.byte	0x28, 0x28, 0x75, 0x69, 0x6e, 0x74, 0x33, 0x32, 0x5f, 0x74, 0x28, 0x74, 0x68, 0x72, 0x65, 0x61
        /*009d*/ 	.byte	0x64, 0x49, 0x64, 0x78, 0x2e, 0x78, 0x29, 0x20, 0x2f, 0x20, 0x33, 0x32, 0x29, 0x20, 0x25, 0x20
        /*00ad*/ 	.byte	0x34, 0x29, 0x20, 0x3d, 0x3d, 0x20, 0x28, 0x28, 0x28, 0x74, 0x6d, 0x65, 0x6d, 0x5f, 0x61, 0x64
        /*00bd*/ 	.byte	0x64, 0x72, 0x20, 0x3e, 0x3e, 0x20, 0x31, 0x36, 0x29, 0x20, 0x2f, 0x20, 0x33, 0x32, 0x29, 0x20
        /*00cd*/ 	.byte	0x25, 0x20, 0x34, 0x29, 0x00
	.type		__unnamed_1,@object
	.size		__unnamed_1,(__unnamed_2 - __unnamed_1)
__unnamed_1:
        /*00d2*/ 	.byte	0x61, 0x75, 0x74, 0x6f, 0x20, 0x63, 0x75, 0x74, 0x65, 0x3a, 0x3a, 0x61, 0x73, 0x5f, 0x70, 0x6f
        /* <DEDUP_REMOVED lines=24> */
        /*0262*/ 	.byte	0x3c, 0x34, 0x30, 0x39, 0x36, 0x3e, 0x3e, 0x3e, 0x3e, 0x5d, 0x00
	.type		__unnamed_2,@object
	.size		__unnamed_2,(.L_2 - __unnamed_2)
__unnamed_2:
        /* <DEDUP_REMOVED lines=40> */
        /*04ed*/ 	.byte	0x74, 0x65, 0x3a, 0x3a, 0x43, 0x3c, 0x30, 0x3e, 0x3e, 0x3e, 0x3e, 0x5d, 0x00
.L_2:


//--------------------- .nv.shared._ZN7cutlass13device_kernelINS_4gemm6kernel13GemmUniversalIN4cute5tupleIJiiiiEEENS1_10collective13CollectiveMmaINS1_35MainloopSm100TmaUmmaWarpSpecializedILi36ELi2ELi4ENS5_IJNS4_1CILi2EEENSA_ILi1EEESC_EEEEENS5_IJNSA_ILi128EEENSA_ILi64EEESG_EEENS_12float_e4m3_tENS5_IJlSC_lEEESI_SJ_NS4_8TiledMMAINS4_8MMA_AtomIJNS4_10MMA_TraitsINS4_25SM100_MMA_F8F6F4_2x1SM_SSEJSI_SI_fSF_SG_NS4_17integral_constantINS4_4UMMA5MajorELSQ_0EEESR_NSO_INSP_7ScaleInELSS_0EEEST_EEEEEENS4_6LayoutINS5_IJSC_SC_SC_EEENS5_IJNSA_ILi0EEESY_SY_EEEEENS5_IJNS4_10UnderscoreES11_S11_EEEEENS4_18SM100_TMA_2SM_LOADENS4_14ComposedLayoutINS4_7SwizzleILi2ELi4ELi3EEENS4_18smem_ptr_flag_bitsILi8EEENSW_INS5_IJNSA_ILi8EEESG_EEENS5_IJSG_SC_EEEEEEEvNS4_8identityES14_S1E_vS1F_EENS_8epilogue10collective18CollectiveEpilogueINS1H_23Sm100TmaWarpSpecializedILi1ELi1ELi32ELb0ELb0EEEJNS5_IJSG_SG_SG_EEENS5_IJNSW_ISG_SC_EES1N_EEESI_SJ_SI_SJ_NS1H_6fusion15FusionCallbacksIS1L_NS1P_13LinCombEltActINS1H_6thread7SigmoidESI_fSI_fLNS_15FloatRoundStyleE2EEES1M_S1O_JEEENS4_5SM1004TMEM4LOAD26SM100_TMEM_LOAD_32dp32b32xENS4_13SM90_TMA_LOADES1E_NS4_39AutoVectorizingCopyWithAssumedAlignmentILi128EEENS4_14SM90_TMA_STOREES1E_S23_S23_EEEvvEEEEvNT_6ParamsE --------------------------
	.section	.nv.shared._ZN7cutlass13device_kernelINS_4gemm6kernel13GemmUniversalIN4cute5tupleIJiiiiEEENS1_10collective13CollectiveMmaINS1_35MainloopSm100TmaUmmaWarpSpecializedILi36ELi2ELi4ENS5_IJNS4_1CILi2EEENSA_ILi1EEESC_EEEEENS5_IJNSA_ILi128EEENSA_ILi64EEESG_EEENS_12float_e4m3_tENS5_IJlSC_lEEESI_SJ_NS4_8TiledMMAINS4_8MMA_AtomIJNS4_10MMA_TraitsINS4_25SM100_MMA_F8F6F4_2x1SM_SSEJSI_SI_fSF_SG_NS4_17integral_constantINS4_4UMMA5MajorELSQ_0EEESR_NSO_INSP_7ScaleInELSS_0EEEST_EEEEEENS4_6LayoutINS5_IJSC_SC_SC_EEENS5_IJNSA_ILi0EEESY_SY_EEEEENS5_IJNS4_10UnderscoreES11_S11_EEEEENS4_18SM100_TMA_2SM_LOADENS4_14ComposedLayoutINS4_7SwizzleILi2ELi4ELi3EEENS4_18smem_ptr_flag_bitsILi8EEENSW_INS5_IJNSA_ILi8EEESG_EEENS5_IJSG_SC_EEEEEEEvNS4_8identityES14_S1E_vS1F_EENS_8epilogue10collective18CollectiveEpilogueINS1H_23Sm100TmaWarpSpecializedILi1ELi1ELi32ELb0ELb0EEEJNS5_IJSG_SG_SG_EEENS5_IJNSW_ISG_SC_EES1N_EEESI_SJ_SI_SJ_NS1H_6fusion15FusionCallbacksIS1L_NS1P_13LinCombEltActINS1H_6thread7SigmoidESI_fSI_fLNS_15FloatRoundStyleE2EEES1M_S1O_JEEENS4_5SM1004TMEM4LOAD26SM100_TMEM_LOAD_32dp32b32xENS4_13SM90_TMA_LOADES1E_NS4_39AutoVectorizingCopyWithAssumedAlignmentILi128EEENS4_14SM90_TMA_STOREES1E_S23_S23_EEEvvEEEEvNT_6ParamsE,"aw",@nobits
	.sectionflags	@""
	.align	16
	.zero		1024


//--------------------- .nv.shared.reserved.0     --------------------------
	.section	.nv.shared.reserved.0,"aw",@nobits
	.weak		__nv_reservedSMEM_offset_0_alias
	.size		__nv_reservedSMEM_offset_0_alias, 0, 64
	.other		__nv_reservedSMEM_offset_0_alias,@"STO_CUDA_RESERVED_SHARED STV_DEFAULT"
__nv_reservedSMEM_offset_0_alias:
	.zero		0
.nv.shared.reserved.0:
	.zero		64
	.weak		__nv_reservedSMEM_tcgen05_partition
	.type		__nv_reservedSMEM_tcgen05_partition,@object
	.size		__nv_reservedSMEM_tcgen05_partition,(.L_0 - __nv_reservedSMEM_tcgen05_partition)
__nv_reservedSMEM_tcgen05_partition:
	.zero		32
.L_0:


//--------------------- .nv.global                --------------------------
	.section	.nv.global,"aw",@nobits
.nv.global:
	.type		_ZN39_INTERNAL_922a1b66_4_k_cu_31be3251_35184cute1_E,@object
	.size		_ZN39_INTERNAL_922a1b66_4_k_cu_31be3251_35184cute1_E,(_ZN39_INTERNAL_922a1b66_4_k_cu_31be3251_35184cuda3std3__45__cpo6cbeginE - _ZN39_INTERNAL_922a1b66_4_k_cu_31be3251_35184cute1_E)
_ZN39_INTERNAL_922a1b66_4_k_cu_31be3251_35184cute1_E:
	.zero		1
	.type		_ZN39_INTERNAL_922a1b66_4_k_cu_31be3251_35184cuda3std3__45__cpo6cbeginE,@object
	.size		_ZN39_INTERNAL_922a1b66_4_k_cu_31be3251_35184cuda3std3__45__cpo6cbeginE,(_ZN39_INTERNAL_922a1b66_4_k_cu_31be3251_35184cuda3std3__48in_placeE - _ZN39_INTERNAL_922a1b66_4_k_cu_31be3251_35184cuda3std3__45__cpo6cbeginE)
_ZN39_INTERNAL_922a1b66_4_k_cu_31be3251_35184cuda3std3__45__cpo6cbeginE:
	.zero		1
	.type		_ZN39_INTERNAL_922a1b66_4_k_cu_31be3251_35184cuda3std3__48in_placeE,@object
	.size		_ZN39_INTERNAL_922a1b66_4_k_cu_31be3251_35184cuda3std3__48in_placeE,(_ZN39_INTERNAL_922a1b66_4_k_cu_31be3251_35184cuda3std6ranges3__45__cpo9iter_moveE - _ZN39_INTERNAL_922a1b66_4_k_cu_31be3251_35184cuda3std3__48in_placeE)
_ZN39_INTERNAL_922a1b66_4_k_cu_31be3251_35184cuda3std3__48in_placeE:
	.zero		1
	.type		_ZN39_INTERNAL_922a1b66_4_k_cu_31be3251_35184cuda3std6ranges3__45__cpo9iter_moveE,@object
	.size		_ZN39_INTERNAL_922a1b66_4_k_cu_31be3251_35184cuda3std6ranges3__45__cpo9iter_moveE,(_ZN39_INTERNAL_922a1b66_4_k_cu_31be3251_35184cuda3std3__45__cpo5beginE - _ZN39_INTERNAL_922a1b66_4_k_cu_31be3251_35184cuda3std6ranges3__45__cpo9iter_moveE)
_ZN39_INTERNAL_922a1b66_4_k_cu_31be3251_35184cuda3std6ranges3__45__cpo9iter_moveE:
	.zero		1
	.type		_ZN39_INTERNAL_922a1b66_4_k_cu_31be3251_35184cuda3std3__45__cpo5beginE,@object
	.size		_ZN39_INTERNAL_922a1b66_4_k_cu_31be3251_35184cuda3std3__45__cpo5beginE,(_ZN39_INTERNAL_922a1b66_4_k_cu_31be3251_35184cuda3std3__441_GLOBAL__N__922a1b66_4_k_cu_31be3251_35186ignoreE - _ZN39_INTERNAL_922a1b66_4_k_cu_31be3251_35184cuda3std3__45__cpo5beginE)
_ZN39_INTERNAL_922a1b66_4_k_cu_31be3251_35184cuda3std3__45__cpo5beginE:
	.zero		1
	.type		_ZN39_INTERNAL_922a1b66_4_k_cu_31be3251_35184cuda3std3__441_GLOBAL__N__922a1b66_4_k_cu_31be3251_35186ignoreE,@object
	.size		_ZN39_INTERNAL_922a1b66_4_k_cu_31be3251_35184cuda3std3__441_GLOBAL__N__922a1b66_4_k_cu_31be3251_35186ignoreE,(_ZN39_INTERNAL_922a1b66_4_k_cu_31be3251_35184cute7productE - _ZN39_INTERNAL_922a1b66_4_k_cu_31be3251_35184cuda3std3__441_GLOBAL__N__922a1b66_4_k_cu_31be3251_35186ignoreE)
_ZN39_INTERNAL_922a1b66_4_k_cu_31be3251_35184cuda3std3__441_GLOBAL__N__922a1b66_4_k_cu_31be3251_35186ignoreE:
	.zero		1
	.type		_ZN39_INTERNAL_922a1b66_4_k_cu_31be3251_35184cute7productE,@object
	.size		_ZN39_INTERNAL_922a1b66_4_k_cu_31be3251_35184cute7productE,(_ZN39_INTERNAL_922a1b66_4_k_cu_31be3251_35184cuda3std3__45__cpo3endE - _ZN39_INTERNAL_922a1b66_4_k_cu_31be3251_35184cute7productE)
_ZN39_INTERNAL_922a1b66_4_k_cu_31be3251_35184cute7productE:
	.zero		1
	.type		_ZN39_INTERNAL_922a1b66_4_k_cu_31be3251_35184cuda3std3__45__cpo3endE,@object
	.size		_ZN39_INTERNAL_922a1b66_4_k_cu_31be3251_35184cuda3std3__45__cpo3endE,(_ZN39_INTERNAL_922a1b66_4_k_cu_31be3251_35184cuda3std3__419piecewise_constructE - _ZN39_INTERNAL_922a1b66_4_k_cu_31be3251_35184cuda3std3__45__cpo3endE)
_ZN39_INTERNAL_922a1b66_4_k_cu_31be3251_35184cuda3std3__45__cpo3endE:
	.zero		1
	.type		_ZN39_INTERNAL_922a1b66_4_k_cu_31be3251_35184cuda3std3__419piecewise_constructE,@object
	.size		_ZN39_INTERNAL_922a1b66_4_k_cu_31be3251_35184cuda3std3__419piecewise_constructE,(_ZN39_INTERNAL_922a1b66_4_k_cu_31be3251_35184cuda3std3__45__cpo4cendE - _ZN39_INTERNAL_922a1b66_4_k_cu_31be3251_35184cuda3std3__419piecewise_constructE)
_ZN39_INTERNAL_922a1b66_4_k_cu_31be3251_35184cuda3std3__419piecewise_constructE:
	.zero		1
	.type		_ZN39_INTERNAL_922a1b66_4_k_cu_31be3251_35184cuda3std3__45__cpo4cendE,@object
	.size		_ZN39_INTERNAL_922a1b66_4_k_cu_31be3251_35184cuda3std3__45__cpo4cendE,(_ZN39_INTERNAL_922a1b66_4_k_cu_31be3251_35184cuda3std6ranges3__45__cpo4swapE - _ZN39_INTERNAL_922a1b66_4_k_cu_31be3251_35184cuda3std3__45__cpo4cendE)
_ZN39_INTERNAL_922a1b66_4_k_cu_31be3251_35184cuda3std3__45__cpo4cendE:
	.zero		1
	.type		_ZN39_INTERNAL_922a1b66_4_k_cu_31be3251_35184cuda3std6ranges3__45__cpo4swapE,@object
	.size		_ZN39_INTERNAL_922a1b66_4_k_cu_31be3251_35184cuda3std6ranges3__45__cpo4swapE,(.L_10 - _ZN39_INTERNAL_922a1b66_4_k_cu_31be3251_35184cuda3std6ranges3__45__cpo4swapE)
_ZN39_INTERNAL_922a1b66_4_k_cu_31be3251_35184cuda3std6ranges3__45__cpo4swapE:
	.zero		1
.L_10:


//--------------------- .nv.constant0._ZN7cutlass13device_kernelINS_4gemm6kernel13GemmUniversalIN4cute5tupleIJiiiiEEENS1_10collective13CollectiveMmaINS1_35MainloopSm100TmaUmmaWarpSpecializedILi36ELi2ELi4ENS5_IJNS4_1CILi2EEENSA_ILi1EEESC_EEEEENS5_IJNSA_ILi128EEENSA_ILi64EEESG_EEENS_12float_e4m3_tENS5_IJlSC_lEEESI_SJ_NS4_8TiledMMAINS4_8MMA_AtomIJNS4_10MMA_TraitsINS4_25SM100_MMA_F8F6F4_2x1SM_SSEJSI_SI_fSF_SG_NS4_17integral_constantINS4_4UMMA5MajorELSQ_0EEESR_NSO_INSP_7ScaleInELSS_0EEEST_EEEEEENS4_6LayoutINS5_IJSC_SC_SC_EEENS5_IJNSA_ILi0EEESY_SY_EEEEENS5_IJNS4_10UnderscoreES11_S11_EEEEENS4_18SM100_TMA_2SM_LOADENS4_14ComposedLayoutINS4_7SwizzleILi2ELi4ELi3EEENS4_18smem_ptr_flag_bitsILi8EEENSW_INS5_IJNSA_ILi8EEESG_EEENS5_IJSG_SC_EEEEEEEvNS4_8identityES14_S1E_vS1F_EENS_8epilogue10collective18CollectiveEpilogueINS1H_23Sm100TmaWarpSpecializedILi1ELi1ELi32ELb0ELb0EEEJNS5_IJSG_SG_SG_EEENS5_IJNSW_ISG_SC_EES1N_EEESI_SJ_SI_SJ_NS1H_6fusion15FusionCallbacksIS1L_NS1P_13LinCombEltActINS1H_6thread7SigmoidESI_fSI_fLNS_15FloatRoundStyleE2EEES1M_S1O_JEEENS4_5SM1004TMEM4LOAD26SM100_TMEM_LOAD_32dp32b32xENS4_13SM90_TMA_LOADES1E_NS4_39AutoVectorizingCopyWithAssumedAlignmentILi128EEENS4_14SM90_TMA_STOREES1E_S23_S23_EEEvvEEEEvNT_6ParamsE --------------------------
	.section	.nv.constant0._ZN7cutlass13device_kernelINS_4gemm6kernel13GemmUniversalIN4cute5tupleIJiiiiEEENS1_10collective13CollectiveMmaINS1_35MainloopSm100TmaUmmaWarpSpecializedILi36ELi2ELi4ENS5_IJNS4_1CILi2EEENSA_ILi1EEESC_EEEEENS5_IJNSA_ILi128EEENSA_ILi64EEESG_EEENS_12float_e4m3_tENS5_IJlSC_lEEESI_SJ_NS4_8TiledMMAINS4_8MMA_AtomIJNS4_10MMA_TraitsINS4_25SM100_MMA_F8F6F4_2x1SM_SSEJSI_SI_fSF_SG_NS4_17integral_constantINS4_4UMMA5MajorELSQ_0EEESR_NSO_INSP_7ScaleInELSS_0EEEST_EEEEEENS4_6LayoutINS5_IJSC_SC_SC_EEENS5_IJNSA_ILi0EEESY_SY_EEEEENS5_IJNS4_10UnderscoreES11_S11_EEEEENS4_18SM100_TMA_2SM_LOADENS4_14ComposedLayoutINS4_7SwizzleILi2ELi4ELi3EEENS4_18smem_ptr_flag_bitsILi8EEENSW_INS5_IJNSA_ILi8EEESG_EEENS5_IJSG_SC_EEEEEEEvNS4_8identityES14_S1E_vS1F_EENS_8epilogue10collective18CollectiveEpilogueINS1H_23Sm100TmaWarpSpecializedILi1ELi1ELi32ELb0ELb0EEEJNS5_IJSG_SG_SG_EEENS5_IJNSW_ISG_SC_EES1N_EEESI_SJ_SI_SJ_NS1H_6fusion15FusionCallbacksIS1L_NS1P_13LinCombEltActINS1H_6thread7SigmoidESI_fSI_fLNS_15FloatRoundStyleE2EEES1M_S1O_JEEENS4_5SM1004TMEM4LOAD26SM100_TMEM_LOAD_32dp32b32xENS4_13SM90_TMA_LOADES1E_NS4_39AutoVectorizingCopyWithAssumedAlignmentILi128EEENS4_14SM90_TMA_STOREES1E_S23_S23_EEEvvEEEEvNT_6ParamsE,"a",@progbits
	.sectionflags	@""
	.align	4
.nv.constant0._ZN7cutlass13device_kernelINS_4gemm6kernel13GemmUniversalIN4cute5tupleIJiiiiEEENS1_10collective13CollectiveMmaINS1_35MainloopSm100TmaUmmaWarpSpecializedILi36ELi2ELi4ENS5_IJNS4_1CILi2EEENSA_ILi1EEESC_EEEEENS5_IJNSA_ILi128EEENSA_ILi64EEESG_EEENS_12float_e4m3_tENS5_IJlSC_lEEESI_SJ_NS4_8TiledMMAINS4_8MMA_AtomIJNS4_10MMA_TraitsINS4_25SM100_MMA_F8F6F4_2x1SM_SSEJSI_SI_fSF_SG_NS4_17integral_constantINS4_4UMMA5MajorELSQ_0EEESR_NSO_INSP_7ScaleInELSS_0EEEST_EEEEEENS4_6LayoutINS5_IJSC_SC_SC_EEENS5_IJNSA_ILi0EEESY_SY_EEEEENS5_IJNS4_10UnderscoreES11_S11_EEEEENS4_18SM100_TMA_2SM_LOADENS4_14ComposedLayoutINS4_7SwizzleILi2ELi4ELi3EEENS4_18smem_ptr_flag_bitsILi8EEENSW_INS5_IJNSA_ILi8EEESG_EEENS5_IJSG_SC_EEEEEEEvNS4_8identityES14_S1E_vS1F_EENS_8epilogue10collective18CollectiveEpilogueINS1H_23Sm100TmaWarpSpecializedILi1ELi1ELi32ELb0ELb0EEEJNS5_IJSG_SG_SG_EEENS5_IJNSW_ISG_SC_EES1N_EEESI_SJ_SI_SJ_NS1H_6fusion15FusionCallbacksIS1L_NS1P_13LinCombEltActINS1H_6thread7SigmoidESI_fSI_fLNS_15FloatRoundStyleE2EEES1M_S1O_JEEENS4_5SM1004TMEM4LOAD26SM100_TMEM_LOAD_32dp32b32xENS4_13SM90_TMA_LOADES1E_NS4_39AutoVectorizingCopyWithAssumedAlignmentILi128EEENS4_14SM90_TMA_STOREES1E_S23_S23_EEEvvEEEEvNT_6ParamsE:
	.zero		2944


//--------------------- SYMBOLS --------------------------

	.type		.nv.reservedSmem.offset0,@object
	.size		.nv.reservedSmem.offset0,0x4
	.type		.nv.reservedSmem.cap,@object
	.size		.nv.reservedSmem.cap,0x4
	.type		__assertfail,@function
